// auto-generated by cutlass_sweep.gemm — config: {"arch": "sm_90", "cluster_m": 2, "cluster_n": 1, "dtype": "int8", "dtype_b": "int8", "layout": "nt", "stages": 0, "tile_k": 64, "tile_m": 512, "tile_n": 96}
#include "cutlass/cutlass.h"
#include "cutlass/gemm/collective/collective_builder.hpp"
#include "cutlass/gemm/device/gemm_universal_adapter.h"
#include "cutlass/gemm/kernel/gemm_universal.hpp"
#include "cutlass/epilogue/collective/collective_builder.hpp"

using ElemA = int8_t;
using ElemB = int8_t;
using ElemCD = int8_t;
using Acc  = int32_t;
using TileShape    = cute::Shape<cute::_512, cute::_96, cute::_64>;
using ClusterShape = cute::Shape<cute::_2, cute::_1, cute::_1>;

using CollectiveEpilogue = typename cutlass::epilogue::collective::CollectiveBuilder<
    cutlass::arch::Sm90, cutlass::arch::OpClassTensorOp,
    TileShape, ClusterShape,
    cutlass::epilogue::collective::EpilogueTileAuto,
    Acc, Acc,
    ElemCD, cutlass::layout::RowMajor, 128 / cutlass::sizeof_bits<ElemCD>::value,
    ElemCD, cutlass::layout::RowMajor, 128 / cutlass::sizeof_bits<ElemCD>::value,
    cutlass::epilogue::collective::EpilogueScheduleAuto
  >::CollectiveOp;

using CollectiveMainloop = typename cutlass::gemm::collective::CollectiveBuilder<
    cutlass::arch::Sm90, cutlass::arch::OpClassTensorOp,
    ElemA, cutlass::layout::RowMajor, 128 / cutlass::sizeof_bits<ElemA>::value,
    ElemB, cutlass::layout::ColumnMajor, 128 / cutlass::sizeof_bits<ElemB>::value,
    Acc,
    TileShape, ClusterShape,
    cutlass::gemm::collective::StageCountAutoCarveout<static_cast<int>(sizeof(typename CollectiveEpilogue::SharedStorage))>,
    cutlass::gemm::collective::KernelScheduleAuto
  >::CollectiveOp;

using GemmKernel = cutlass::gemm::kernel::GemmUniversal<
    cute::Shape<int,int,int,int>,
    CollectiveMainloop,
    CollectiveEpilogue
>;
using Gemm = cutlass::gemm::device::GemmUniversalAdapter<GemmKernel>;

// Force the device kernel symbol into the cubin without needing a host main.
auto* _anchor = &cutlass::device_kernel<GemmKernel>;


// ===== COMPILED SASS (sm_90a) =====

	.target	sm_90a

	.elftype	@"ET_EXEC"


//--------------------- .note.nv.tkinfo           --------------------------
	.section	.note.nv.tkinfo,"",@"SHT_NOTE"
	.sectionflags	@"SHF_NOTE_NV_TKINFO"
	.tkinfo
        /*0018*/ 	.word	0x00000002
        /*0030*/ 	.string	""
        /*0030*/ 	.string	"ptxas"
        /*0030*/ 	.string	"Cuda compilation tools, release 13.0, V13.0.88"
        /*0030*/ 	.string	"Build cuda_13.0.r13.0/compiler.36424714_0"
        /*0030*/ 	.string	"-arch sm_90a -m 64 "



//--------------------- .note.nv.cuinfo           --------------------------
	.section	.note.nv.cuinfo,"",@"SHT_NOTE"
	.sectionflags	@"SHF_NOTE_NV_CUINFO"
        /*0018*/ 	.short	0x0002
        /*001a*/ 	.short	0x005a
        /*001c*/ 	.short	0x0082
	.zero		2


//--------------------- .nv.info                  --------------------------
	.section	.nv.info,"",@"SHT_CUDA_INFO"
	.align	4


	//----- nvinfo : EIATTR_REGCOUNT
	.align		4
        /*0000*/ 	.byte	0x04, 0x2f
        /*0002*/ 	.short	(.L_15 - .L_14)
	.align		4
.L_14:
        /*0004*/ 	.word	index@(_ZN7cutlass13device_kernelINS_4gemm6kernel13GemmUniversalIN4cute5tupleIJiiiiEEENS1_10collective13CollectiveMmaINS1_34MainloopSm90TmaGmmaWarpSpecializedILi5ENS5_IJNS4_1CILi2EEENSA_ILi1EEESC_EEENS1_35KernelTmaWarpSpecializedCooperativeEEENS5_IJNSA_ILi512EEENSA_ILi96EEENSA_ILi64EEEEEEaNS5_IJlSC_lEEEaSK_NS4_8TiledMMAINS4_8MMA_AtomIJNS4_4SM904GMMA26MMA_64x96x32_S32S8S8_SS_TNEEEENS4_6LayoutISD_NS5_IJSC_NSA_ILi0EEESS_EEEEENS5_IJNS4_10UnderscoreESV_SV_EEEEENS4_13SM90_TMA_LOADENS4_14ComposedLayoutINS4_7SwizzleILi2ELi4ELi3EEENS4_18smem_ptr_flag_bitsILi8EEENSR_INS5_IJNSA_ILi8EEESI_EEENS5_IJSI_SC_EEEEEEEvNS4_8identityENS4_23SM90_TMA_LOAD_MULTICASTES18_vS19_EENS_8epilogue10collective6detail29Sm90TmaWarpSpecializedAdapterINS1D_15DefaultEpilogueIaSK_SK_NS1C_6thread17LinearCombinationIaLi1EiiLNS1H_9ScaleType4KindE0ELNS_15FloatRoundStyleE2EaEENS1_15EpilogueDefaultEEEEEvvEEEEvNT_6ParamsE)
        /*0008*/ 	.word	0x000000a8


	//----- nvinfo : EIATTR_FRAME_SIZE
	.align		4
.L_15:
        /*000c*/ 	.byte	0x04, 0x11
        /*000e*/ 	.short	(.L_17 - .L_16)
	.align		4
.L_16:
        /*0010*/ 	.word	index@(_ZN7cutlass13device_kernelINS_4gemm6kernel13GemmUniversalIN4cute5tupleIJiiiiEEENS1_10collective13CollectiveMmaINS1_34MainloopSm90TmaGmmaWarpSpecializedILi5ENS5_IJNS4_1CILi2EEENSA_ILi1EEESC_EEENS1_35KernelTmaWarpSpecializedCooperativeEEENS5_IJNSA_ILi512EEENSA_ILi96EEENSA_ILi64EEEEEEaNS5_IJlSC_lEEEaSK_NS4_8TiledMMAINS4_8MMA_AtomIJNS4_4SM904GMMA26MMA_64x96x32_S32S8S8_SS_TNEEEENS4_6LayoutISD_NS5_IJSC_NSA_ILi0EEESS_EEEEENS5_IJNS4_10UnderscoreESV_SV_EEEEENS4_13SM90_TMA_LOADENS4_14ComposedLayoutINS4_7SwizzleILi2ELi4ELi3EEENS4_18smem_ptr_flag_bitsILi8EEENSR_INS5_IJNSA_ILi8EEESI_EEENS5_IJSI_SC_EEEEEEEvNS4_8identityENS4_23SM90_TMA_LOAD_MULTICASTES18_vS19_EENS_8epilogue10collective6detail29Sm90TmaWarpSpecializedAdapterINS1D_15DefaultEpilogueIaSK_SK_NS1C_6thread17LinearCombinationIaLi1EiiLNS1H_9ScaleType4KindE0ELNS_15FloatRoundStyleE2EaEENS1_15EpilogueDefaultEEEEEvvEEEEvNT_6ParamsE)
        /*0014*/ 	.word	0x00000000


	//----- nvinfo : EIATTR_MIN_STACK_SIZE
	.align		4
.L_17:
        /*0018*/ 	.byte	0x04, 0x12
        /*001a*/ 	.short	(.L_19 - .L_18)
	.align		4
.L_18:
        /*001c*/ 	.word	index@(_ZN7cutlass13device_kernelINS_4gemm6kernel13GemmUniversalIN4cute5tupleIJiiiiEEENS1_10collective13CollectiveMmaINS1_34MainloopSm90TmaGmmaWarpSpecializedILi5ENS5_IJNS4_1CILi2EEENSA_ILi1EEESC_EEENS1_35KernelTmaWarpSpecializedCooperativeEEENS5_IJNSA_ILi512EEENSA_ILi96EEENSA_ILi64EEEEEEaNS5_IJlSC_lEEEaSK_NS4_8TiledMMAINS4_8MMA_AtomIJNS4_4SM904GMMA26MMA_64x96x32_S32S8S8_SS_TNEEEENS4_6LayoutISD_NS5_IJSC_NSA_ILi0EEESS_EEEEENS5_IJNS4_10UnderscoreESV_SV_EEEEENS4_13SM90_TMA_LOADENS4_14ComposedLayoutINS4_7SwizzleILi2ELi4ELi3EEENS4_18smem_ptr_flag_bitsILi8EEENSR_INS5_IJNSA_ILi8EEESI_EEENS5_IJSI_SC_EEEEEEEvNS4_8identityENS4_23SM90_TMA_LOAD_MULTICASTES18_vS19_EENS_8epilogue10collective6detail29Sm90TmaWarpSpecializedAdapterINS1D_15DefaultEpilogueIaSK_SK_NS1C_6thread17LinearCombinationIaLi1EiiLNS1H_9ScaleType4KindE0ELNS_15FloatRoundStyleE2EaEENS1_15EpilogueDefaultEEEEEvvEEEEvNT_6ParamsE)
        /*0020*/ 	.word	0x00000000
.L_19:


//--------------------- .nv.compat                --------------------------
	.section	.nv.compat,"",@"SHT_CUDA_COMPAT_INFO"
	.align	4
        /*0000*/ 	.byte	0x02, 0x09, 0x01, 0x00, 0x02, 0x02, 0x04, 0x00, 0x02, 0x05, 0x05, 0x00, 0x03, 0x07, 0x01, 0x01
        /*0010*/ 	.byte	0x02, 0x03, 0x01, 0x00, 0x02, 0x06, 0x01, 0x00, 0x04, 0x0b, 0x08, 0x00, 0x00, 0x00, 0x00, 0x00
        /*0020*/ 	.byte	0x00, 0x00, 0x00, 0x00


//--------------------- .nv.info._ZN7cutlass13device_kernelINS_4gemm6kernel13GemmUniversalIN4cute5tupleIJiiiiEEENS1_10collective13CollectiveMmaINS1_34MainloopSm90TmaGmmaWarpSpecializedILi5ENS5_IJNS4_1CILi2EEENSA_ILi1EEESC_EEENS1_35KernelTmaWarpSpecializedCooperativeEEENS5_IJNSA_ILi512EEENSA_ILi96EEENSA_ILi64EEEEEEaNS5_IJlSC_lEEEaSK_NS4_8TiledMMAINS4_8MMA_AtomIJNS4_4SM904GMMA26MMA_64x96x32_S32S8S8_SS_TNEEEENS4_6LayoutISD_NS5_IJSC_NSA_ILi0EEESS_EEEEENS5_IJNS4_10UnderscoreESV_SV_EEEEENS4_13SM90_TMA_LOADENS4_14ComposedLayoutINS4_7SwizzleILi2ELi4ELi3EEENS4_18smem_ptr_flag_bitsILi8EEENSR_INS5_IJNSA_ILi8EEESI_EEENS5_IJSI_SC_EEEEEEEvNS4_8identityENS4_23SM90_TMA_LOAD_MULTICASTES18_vS19_EENS_8epilogue10collective6detail29Sm90TmaWarpSpecializedAdapterINS1D_15DefaultEpilogueIaSK_SK_NS1C_6thread17LinearCombinationIaLi1EiiLNS1H_9ScaleType4KindE0ELNS_15FloatRoundStyleE2EaEENS1_15EpilogueDefaultEEEEEvvEEEEvNT_6ParamsE --------------------------
	.section	.nv.info._ZN7cutlass13device_kernelINS_4gemm6kernel13GemmUniversalIN4cute5tupleIJiiiiEEENS1_10collective13CollectiveMmaINS1_34MainloopSm90TmaGmmaWarpSpecializedILi5ENS5_IJNS4_1CILi2EEENSA_ILi1EEESC_EEENS1_35KernelTmaWarpSpecializedCooperativeEEENS5_IJNSA_ILi512EEENSA_ILi96EEENSA_ILi64EEEEEEaNS5_IJlSC_lEEEaSK_NS4_8TiledMMAINS4_8MMA_AtomIJNS4_4SM904GMMA26MMA_64x96x32_S32S8S8_SS_TNEEEENS4_6LayoutISD_NS5_IJSC_NSA_ILi0EEESS_EEEEENS5_IJNS4_10UnderscoreESV_SV_EEEEENS4_13SM90_TMA_LOADENS4_14ComposedLayoutINS4_7SwizzleILi2ELi4ELi3EEENS4_18smem_ptr_flag_bitsILi8EEENSR_INS5_IJNSA_ILi8EEESI_EEENS5_IJSI_SC_EEEEEEEvNS4_8identityENS4_23SM90_TMA_LOAD_MULTICASTES18_vS19_EENS_8epilogue10collective6detail29Sm90TmaWarpSpecializedAdapterINS1D_15DefaultEpilogueIaSK_SK_NS1C_6thread17LinearCombinationIaLi1EiiLNS1H_9ScaleType4KindE0ELNS_15FloatRoundStyleE2EaEENS1_15EpilogueDefaultEEEEEvvEEEEvNT_6ParamsE,"",@"SHT_CUDA_INFO"
	.sectionflags	@""
	.align	4


	//----- nvinfo : EIATTR_CUDA_API_VERSION
	.align		4
        /*0000*/ 	.byte	0x04, 0x37
        /*0002*/ 	.short	(.L_21 - .L_20)
.L_20:
        /*0004*/ 	.word	0x00000082


	//----- nvinfo : EIATTR_KPARAM_INFO
	.align		4
.L_21:
        /*0008*/ 	.byte	0x04, 0x17
        /*000a*/ 	.short	(.L_23 - .L_22)
.L_22:
        /*000c*/ 	.word	0x00000000
        /*0010*/ 	.short	0x0000
        /*0012*/ 	.short	0x0070
        /*0014*/ 	.byte	0x00, 0xf0, 0x01, 0x10


	//----- nvinfo : EIATTR_SPARSE_MMA_MASK
	.align		4
.L_23:
        /*0018*/ 	.byte	0x03, 0x50
        /*001a*/ 	.short	0x0000


	//----- nvinfo : EIATTR_MAXREG_COUNT
	.align		4
        /*001c*/ 	.byte	0x03, 0x1b
        /*001e*/ 	.short	0x00a8


	//----- nvinfo : EIATTR_NUM_BARRIERS
	.align		4
        /*0020*/ 	.byte	0x02, 0x4c
        /*0022*/ 	.byte	0x01
	.zero		1


	//----- nvinfo : EIATTR_EXTERNS
	.align		4
        /*0024*/ 	.byte	0x04, 0x0f
        /*0026*/ 	.short	(.L_25 - .L_24)


	//   ....[0]....
	.align		4
.L_24:
        /*0028*/ 	.word	index@(__assertfail)


	//----- nvinfo : EIATTR_MERCURY_ISA_VERSION
	.align		4
.L_25:
        /*002c*/ 	.byte	0x03, 0x5f
        /*002e*/ 	.short	0x0101


	//----- nvinfo : EIATTR_INT_WARP_WIDE_INSTR_OFFSETS
	.align		4
        /*0030*/ 	.byte	0x04, 0x31
        /*0032*/ 	.short	(.L_27 - .L_26)


	//   ....[0]....
.L_26:
        /*0034*/ 	.word	0x00000570


	//   ....[1]....
        /*0038*/ 	.word	0x00000590


	//   ....[2]....
        /*003c*/ 	.word	0x00000720


	//----- nvinfo : EIATTR_COOP_GROUP_MASK_REGIDS
	.align		4
.L_27:
        /*0040*/ 	.byte	0x04, 0x29
        /*0042*/ 	.short	(.L_29 - .L_28)


	//   ....[0]....
.L_28:
        /*0044*/ 	.word	0xffffffff


	//   ....[1]....
        /*0048*/ 	.word	0xffffffff


	//   ....[2]....
        /*004c*/ 	.word	0xffffffff


	//   ....[3]....
        /*0050*/ 	.word	0xffffffff


	//   ....[4]....
        /*0054*/ 	.word	0xffffffff


	//   ....[5]....
        /*0058*/ 	.word	0xffffffff


	//----- nvinfo : EIATTR_COOP_GROUP_INSTR_OFFSETS
	.align		4
.L_29:
        /*005c*/ 	.byte	0x04, 0x28
        /*005e*/ 	.short	(.L_31 - .L_30)


	//   ....[0]....
.L_30:
        /*0060*/ 	.word	0x00000060


	//   ....[1]....
        /*0064*/ 	.word	0x00000070


	//   ....[2]....
        /*0068*/ 	.word	0x00000190


	//   ....[3]....
        /*006c*/ 	.word	0x000003e0


	//   ....[4]....
        /*0070*/ 	.word	0x00000850


	//   ....[5]....
        /*0074*/ 	.word	0x00001400


	//----- nvinfo : EIATTR_REG_RECONFIG
	.align		4
.L_31:
        /*0078*/ 	.byte	0x01, 0x54
	.zero		2


	//----- nvinfo : EIATTR_SYSCALL_OFFSETS
	.align		4
        /*007c*/ 	.byte	0x04, 0x46
        /*007e*/ 	.short	(.L_33 - .L_32)


	//   ....[0]....
.L_32:
        /*0080*/ 	.word	0x000015c0


	//----- nvinfo : EIATTR_MBARRIER_INSTR_OFFSETS
	.align		4
.L_33:
        /*0084*/ 	.byte	0x04, 0x39
        /*0086*/ 	.short	(.L_35 - .L_34)


	//   ....[0]....
.L_34:
        /*0088*/ 	.word	0x00000310
        /*008c*/ 	.word	0x000000ff
        /*0090*/ 	.word	0x00000000
        /*0094*/ 	.short	0x0100
        /*0096*/ 	.byte	0x08
	.zero		1


	//   ....[1]....
        /*0098*/ 	.word	0x00000320
        /*009c*/ 	.word	0x000000ff
        /*00a0*/ 	.word	0x00000028
        /*00a4*/ 	.short	0x0100
        /*00a6*/ 	.byte	0x08
	.zero		1


	//   ....[2]....
        /*00a8*/ 	.word	0x00000330
        /*00ac*/ 	.word	0x000000ff
        /*00b0*/ 	.word	0x00000008
        /*00b4*/ 	.short	0x0100
        /*00b6*/ 	.byte	0x08
	.zero		1


	//   ....[3]....
        /*00b8*/ 	.word	0x00000340
        /*00bc*/ 	.word	0x000000ff
        /*00c0*/ 	.word	0x00000030
        /*00c4*/ 	.short	0x0100
        /*00c6*/ 	.byte	0x08
	.zero		1


	//   ....[4]....
        /*00c8*/ 	.word	0x00000350
        /*00cc*/ 	.word	0x000000ff
        /*00d0*/ 	.word	0x00000010
        /*00d4*/ 	.short	0x0100
        /*00d6*/ 	.byte	0x08
	.zero		1


	//   ....[5]....
        /*00d8*/ 	.word	0x00000360
        /*00dc*/ 	.word	0x000000ff
        /*00e0*/ 	.word	0x00000038
        /*00e4*/ 	.short	0x0100
        /*00e6*/ 	.byte	0x08
	.zero		1


	//   ....[6]....
        /*00e8*/ 	.word	0x00000370
        /*00ec*/ 	.word	0x000000ff
        /*00f0*/ 	.word	0x00000018
        /*00f4*/ 	.short	0x0100
        /*00f6*/ 	.byte	0x08
	.zero		1


	//   ....[7]....
        /*00f8*/ 	.word	0x00000380
        /*00fc*/ 	.word	0x000000ff
        /*0100*/ 	.word	0x00000040
        /*0104*/ 	.short	0x0100
        /*0106*/ 	.byte	0x08
	.zero		1


	//   ....[8]....
        /*0108*/ 	.word	0x00000390
        /*010c*/ 	.word	0x000000ff
        /*0110*/ 	.word	0x00000020
        /*0114*/ 	.short	0x0100
        /*0116*/ 	.byte	0x08
	.zero		1


	//   ....[9]....
        /*0118*/ 	.word	0x000003a0
        /*011c*/ 	.word	0x000000ff
        /*0120*/ 	.word	0x00000048
        /*0124*/ 	.short	0x0100
        /*0126*/ 	.byte	0x08
	.zero		1


	//   ....[10]....
        /*0128*/ 	.word	0x00000760
        /*012c*/ 	.word	0x000000ff
        /*0130*/ 	.word	0x00000060
        /*0134*/ 	.short	0x0100
        /*0136*/ 	.byte	0x06
	.zero		1


	//   ....[11]....
        /*0138*/ 	.word	0x000007c0
        /*013c*/ 	.word	0x000000ff
        /*0140*/ 	.word	0x00000068
        /*0144*/ 	.short	0x0100
        /*0146*/ 	.byte	0x06
	.zero		1


	//   ....[12]....
        /*0148*/ 	.word	0x000016a0
        /*014c*/ 	.word	0x00000003
        /*0150*/ 	.word	0x00000000
        /*0154*/ 	.short	0x010a
        /*0156*/ 	.byte	0x3f
	.zero		1


	//   ....[13]....
        /*0158*/ 	.word	0x000016e0
        /*015c*/ 	.word	0x00000003
        /*0160*/ 	.word	0x00000000
        /*0164*/ 	.short	0x010a
        /*0166*/ 	.byte	0x3f
	.zero		1


	//   ....[14]....
        /*0168*/ 	.word	0x00001bb0
        /*016c*/ 	.word	0x00000004
        /*0170*/ 	.word	0x00000000
        /*0174*/ 	.short	0x010a
        /*0176*/ 	.byte	0x3f
	.zero		1


	//   ....[15]....
        /*0178*/ 	.word	0x00001bf0
        /*017c*/ 	.word	0x00000004
        /*0180*/ 	.word	0x00000000
        /*0184*/ 	.short	0x010a
        /*0186*/ 	.byte	0x3f
	.zero		1


	//   ....[16]....
        /*0188*/ 	.word	0x00001f70
        /*018c*/ 	.word	0x00000004
        /*0190*/ 	.word	0x00000000
        /*0194*/ 	.short	0x0101
        /*0196*/ 	.byte	0x3f
	.zero		1


	//   ....[17]....
        /*0198*/ 	.word	0x00002180
        /*019c*/ 	.word	0x00000000
        /*01a0*/ 	.word	0x00000000
        /*01a4*/ 	.short	0x0101
        /*01a6*/ 	.byte	0x3f
	.zero		1


	//   ....[18]....
        /*01a8*/ 	.word	0x0000eff0
        /*01ac*/ 	.word	0x0000000f
        /*01b0*/ 	.word	0x00000028
        /*01b4*/ 	.short	0x010a
        /*01b6*/ 	.byte	0x3f
	.zero		1


	//   ....[19]....
        /*01b8*/ 	.word	0x0000f380
        /*01bc*/ 	.word	0x00000006
        /*01c0*/ 	.word	0x00000068
        /*01c4*/ 	.short	0x0101
        /*01c6*/ 	.byte	0x3f
	.zero		1


	//   ....[20]....
        /*01c8*/ 	.word	0x0000fb20
        /*01cc*/ 	.word	0x00000007
        /*01d0*/ 	.word	0x00000000
        /*01d4*/ 	.short	0x010a
        /*01d6*/ 	.byte	0x3f
	.zero		1


	//   ....[21]....
        /*01d8*/ 	.word	0x0000fba0
        /*01dc*/ 	.word	0x00000009
        /*01e0*/ 	.word	0x00000000
        /*01e4*/ 	.short	0x010a
        /*01e6*/ 	.byte	0x3f
	.zero		1


	//   ....[22]....
        /*01e8*/ 	.word	0x0000fc30
        /*01ec*/ 	.word	0x00000006
        /*01f0*/ 	.word	0x00000000
        /*01f4*/ 	.short	0x010a
        /*01f6*/ 	.byte	0x3f
	.zero		1


	//   ....[23]....
        /*01f8*/ 	.word	0x0000fcc0
        /*01fc*/ 	.word	0x00000009
        /*0200*/ 	.word	0x00000000
        /*0204*/ 	.short	0x010a
        /*0206*/ 	.byte	0x3f
	.zero		1


	//   ....[24]....
        /*0208*/ 	.word	0x0000fd50
        /*020c*/ 	.word	0x00000003
        /*0210*/ 	.word	0x00000000
        /*0214*/ 	.short	0x010a
        /*0216*/ 	.byte	0x3f
	.zero		1


	//   ....[25]....
        /*0218*/ 	.word	0x0000fdb0
        /*021c*/ 	.word	0x00000003
        /*0220*/ 	.word	0x00000000
        /*0224*/ 	.short	0x010a
        /*0226*/ 	.byte	0x3f
	.zero		1


	//   ....[26]....
        /*0228*/ 	.word	0x0000fe00
        /*022c*/ 	.word	0x00000004
        /*0230*/ 	.word	0x00000000
        /*0234*/ 	.short	0x010a
        /*0236*/ 	.byte	0x3f
	.zero		1


	//   ....[27]....
        /*0238*/ 	.word	0x0000fed0
        /*023c*/ 	.word	0x0000000f
        /*0240*/ 	.word	0x00000028
        /*0244*/ 	.short	0x010a
        /*0246*/ 	.byte	0x3f
	.zero		1


	//   ....[28]....
        /*0248*/ 	.word	0x0000ffa0
        /*024c*/ 	.word	0x00000007
        /*0250*/ 	.word	0x00000000
        /*0254*/ 	.short	0x010a
        /*0256*/ 	.byte	0x3f
	.zero		1


	//   ....[29]....
        /*0258*/ 	.word	0x0000fff0
        /*025c*/ 	.word	0x00000009
        /*0260*/ 	.word	0x00000000
        /*0264*/ 	.short	0x010a
        /*0266*/ 	.byte	0x3f
	.zero		1


	//   ....[30]....
        /*0268*/ 	.word	0x00010040
        /*026c*/ 	.word	0x00000006
        /*0270*/ 	.word	0x00000000
        /*0274*/ 	.short	0x010a
        /*0276*/ 	.byte	0x3f
	.zero		1


	//   ....[31]....
        /*0278*/ 	.word	0x00010090
        /*027c*/ 	.word	0x00000009
        /*0280*/ 	.word	0x00000000
        /*0284*/ 	.short	0x010a
        /*0286*/ 	.byte	0x3f
	.zero		1


	//----- nvinfo : EIATTR_NUM_MBARRIERS
	.align		4
.L_35:
        /*0288*/ 	.byte	0x03, 0x38
        /*028a*/ 	.short	0x000c


	//----- nvinfo : EIATTR_EXIT_INSTR_OFFSETS
	.align		4
        /*028c*/ 	.byte	0x04, 0x1c
        /*028e*/ 	.short	(.L_37 - .L_36)


	//   ....[0]....
.L_36:
        /*0290*/ 	.word	0x00000a80


	//   ....[1]....
        /*0294*/ 	.word	0x00001310


	//   ....[2]....
        /*0298*/ 	.word	0x0000e660


	//   ....[3]....
        /*029c*/ 	.word	0x0000ec60


	//   ....[4]....
        /*02a0*/ 	.word	0x0000fda0


	//----- nvinfo : EIATTR_MAX_THREADS
	.align		4
.L_37:
        /*02a4*/ 	.byte	0x04, 0x05
        /*02a6*/ 	.short	(.L_39 - .L_38)
.L_38:
        /*02a8*/ 	.word	0x00000180
        /*02ac*/ 	.word	0x00000001
        /*02b0*/ 	.word	0x00000001


	//----- nvinfo : EIATTR_CRS_STACK_SIZE
	.align		4
.L_39:
        /*02b4*/ 	.byte	0x04, 0x1e
        /*02b6*/ 	.short	(.L_41 - .L_40)
.L_40:
        /*02b8*/ 	.word	0x00000000


	//----- nvinfo : EIATTR_CBANK_PARAM_SIZE
	.align		4
.L_41:
        /*02bc*/ 	.byte	0x03, 0x19
        /*02be*/ 	.short	0x0470


	//----- nvinfo : EIATTR_PARAM_CBANK
	.align		4
        /*02c0*/ 	.byte	0x04, 0x0a
        /*02c2*/ 	.short	(.L_43 - .L_42)
	.align		4
.L_42:
        /*02c4*/ 	.word	index@(.nv.constant0._ZN7cutlass13device_kernelINS_4gemm6kernel13GemmUniversalIN4cute5tupleIJiiiiEEENS1_10collective13CollectiveMmaINS1_34MainloopSm90TmaGmmaWarpSpecializedILi5ENS5_IJNS4_1CILi2EEENSA_ILi1EEESC_EEENS1_35KernelTmaWarpSpecializedCooperativeEEENS5_IJNSA_ILi512EEENSA_ILi96EEENSA_ILi64EEEEEEaNS5_IJlSC_lEEEaSK_NS4_8TiledMMAINS4_8MMA_AtomIJNS4_4SM904GMMA26MMA_64x96x32_S32S8S8_SS_TNEEEENS4_6LayoutISD_NS5_IJSC_NSA_ILi0EEESS_EEEEENS5_IJNS4_10UnderscoreESV_SV_EEEEENS4_13SM90_TMA_LOADENS4_14ComposedLayoutINS4_7SwizzleILi2ELi4ELi3EEENS4_18smem_ptr_flag_bitsILi8EEENSR_INS5_IJNSA_ILi8EEESI_EEENS5_IJSI_SC_EEEEEEEvNS4_8identityENS4_23SM90_TMA_LOAD_MULTICASTES18_vS19_EENS_8epilogue10collective6detail29Sm90TmaWarpSpecializedAdapterINS1D_15DefaultEpilogueIaSK_SK_NS1C_6thread17LinearCombinationIaLi1EiiLNS1H_9ScaleType4KindE0ELNS_15FloatRoundStyleE2EaEENS1_15EpilogueDefaultEEEEEvvEEEEvNT_6ParamsE)
        /*02c8*/ 	.short	0x0210
        /*02ca*/ 	.short	0x0470


	//----- nvinfo : EIATTR_SW_WAR
	.align		4
.L_43:
        /*02cc*/ 	.byte	0x04, 0x36
        /*02ce*/ 	.short	(.L_45 - .L_44)
.L_44:
        /*02d0*/ 	.word	0x00000008
.L_45:


//--------------------- .nv.callgraph             --------------------------
	.section	.nv.callgraph,"",@"SHT_CUDA_CALLGRAPH"
	.align	4
	.sectionentsize	8
	.align		4
        /*0000*/ 	.word	0x00000000
	.align		4
        /*0004*/ 	.word	0xffffffff
	.align		4
        /*0008*/ 	.word	index@(_ZN7cutlass13device_kernelINS_4gemm6kernel13GemmUniversalIN4cute5tupleIJiiiiEEENS1_10collective13CollectiveMmaINS1_34MainloopSm90TmaGmmaWarpSpecializedILi5ENS5_IJNS4_1CILi2EEENSA_ILi1EEESC_EEENS1_35KernelTmaWarpSpecializedCooperativeEEENS5_IJNSA_ILi512EEENSA_ILi96EEENSA_ILi64EEEEEEaNS5_IJlSC_lEEEaSK_NS4_8TiledMMAINS4_8MMA_AtomIJNS4_4SM904GMMA26MMA_64x96x32_S32S8S8_SS_TNEEEENS4_6LayoutISD_NS5_IJSC_NSA_ILi0EEESS_EEEEENS5_IJNS4_10UnderscoreESV_SV_EEEEENS4_13SM90_TMA_LOADENS4_14ComposedLayoutINS4_7SwizzleILi2ELi4ELi3EEENS4_18smem_ptr_flag_bitsILi8EEENSR_INS5_IJNSA_ILi8EEESI_EEENS5_IJSI_SC_EEEEEEEvNS4_8identityENS4_23SM90_TMA_LOAD_MULTICASTES18_vS19_EENS_8epilogue10collective6detail29Sm90TmaWarpSpecializedAdapterINS1D_15DefaultEpilogueIaSK_SK_NS1C_6thread17LinearCombinationIaLi1EiiLNS1H_9ScaleType4KindE0ELNS_15FloatRoundStyleE2EaEENS1_15EpilogueDefaultEEEEEvvEEEEvNT_6ParamsE)
	.align		4
        /*000c*/ 	.word	index@(__assertfail)
	.align		4
        /*0010*/ 	.word	0x00000000
	.align		4
        /*0014*/ 	.word	0xfffffffe
	.align		4
        /*0018*/ 	.word	0x00000000
	.align		4
        /*001c*/ 	.word	0xfffffffd
	.align		4
        /*0020*/ 	.word	0x00000000
	.align		4
        /*0024*/ 	.word	0xfffffffc


//--------------------- .nv.constant4             --------------------------
	.section	.nv.constant4,"a",@progbits
	.align	8
	.align		8
.nv.constant4:
        /*0000*/ 	.dword	__assertfail
	.align		8
        /*0008*/ 	.dword	__unnamed_1
	.align		8
        /*0010*/ 	.dword	_ZN39_INTERNAL_4df7ff9f_4_k_cu_dd8f155c_59214cuda3std3__45__cpo5beginE
	.align		8
        /*0018*/ 	.dword	_ZN39_INTERNAL_4df7ff9f_4_k_cu_dd8f155c_59214cuda3std3__45__cpo3endE
	.align		8
        /*0020*/ 	.dword	_ZN39_INTERNAL_4df7ff9f_4_k_cu_dd8f155c_59214cuda3std3__45__cpo6cbeginE
	.align		8
        /*0028*/ 	.dword	_ZN39_INTERNAL_4df7ff9f_4_k_cu_dd8f155c_59214cuda3std3__45__cpo4cendE
	.align		8
        /*0030*/ 	.dword	_ZN39_INTERNAL_4df7ff9f_4_k_cu_dd8f155c_59214cuda3std3__441_GLOBAL__N__4df7ff9f_4_k_cu_dd8f155c_59216ignoreE
	.align		8
        /*0038*/ 	.dword	_ZN39_INTERNAL_4df7ff9f_4_k_cu_dd8f155c_59214cuda3std3__419piecewise_constructE
	.align		8
        /*0040*/ 	.dword	_ZN39_INTERNAL_4df7ff9f_4_k_cu_dd8f155c_59214cuda3std3__48in_placeE
	.align		8
        /*0048*/ 	.dword	_ZN39_INTERNAL_4df7ff9f_4_k_cu_dd8f155c_59214cuda3std6ranges3__45__cpo4swapE
	.align		8
        /*0050*/ 	.dword	_ZN39_INTERNAL_4df7ff9f_4_k_cu_dd8f155c_59214cuda3std6ranges3__45__cpo9iter_moveE
	.align		8
        /*0058*/ 	.dword	_ZN39_INTERNAL_4df7ff9f_4_k_cu_dd8f155c_59214cute7productE
	.align		8
        /*0060*/ 	.dword	_ZN39_INTERNAL_4df7ff9f_4_k_cu_dd8f155c_59214cute1_E
	.align		8
        /*0068*/ 	.dword	$str$22
	.align		8
        /*0070*/ 	.dword	$str$23


//--------------------- .text._ZN7cutlass13device_kernelINS_4gemm6kernel13GemmUniversalIN4cute5tupleIJiiiiEEENS1_10collective13CollectiveMmaINS1_34MainloopSm90TmaGmmaWarpSpecializedILi5ENS5_IJNS4_1CILi2EEENSA_ILi1EEESC_EEENS1_35KernelTmaWarpSpecializedCooperativeEEENS5_IJNSA_ILi512EEENSA_ILi96EEENSA_ILi64EEEEEEaNS5_IJlSC_lEEEaSK_NS4_8TiledMMAINS4_8MMA_AtomIJNS4_4SM904GMMA26MMA_64x96x32_S32S8S8_SS_TNEEEENS4_6LayoutISD_NS5_IJSC_NSA_ILi0EEESS_EEEEENS5_IJNS4_10UnderscoreESV_SV_EEEEENS4_13SM90_TMA_LOADENS4_14ComposedLayoutINS4_7SwizzleILi2ELi4ELi3EEENS4_18smem_ptr_flag_bitsILi8EEENSR_INS5_IJNSA_ILi8EEESI_EEENS5_IJSI_SC_EEEEEEEvNS4_8identityENS4_23SM90_TMA_LOAD_MULTICASTES18_vS19_EENS_8epilogue10collective6detail29Sm90TmaWarpSpecializedAdapterINS1D_15DefaultEpilogueIaSK_SK_NS1C_6thread17LinearCombinationIaLi1EiiLNS1H_9ScaleType4KindE0ELNS_15FloatRoundStyleE2EaEENS1_15EpilogueDefaultEEEEEvvEEEEvNT_6ParamsE --------------------------
	.section	.text._ZN7cutlass13device_kernelINS_4gemm6kernel13GemmUniversalIN4cute5tupleIJiiiiEEENS1_10collective13CollectiveMmaINS1_34MainloopSm90TmaGmmaWarpSpecializedILi5ENS5_IJNS4_1CILi2EEENSA_ILi1EEESC_EEENS1_35KernelTmaWarpSpecializedCooperativeEEENS5_IJNSA_ILi512EEENSA_ILi96EEENSA_ILi64EEEEEEaNS5_IJlSC_lEEEaSK_NS4_8TiledMMAINS4_8MMA_AtomIJNS4_4SM904GMMA26MMA_64x96x32_S32S8S8_SS_TNEEEENS4_6LayoutISD_NS5_IJSC_NSA_ILi0EEESS_EEEEENS5_IJNS4_10UnderscoreESV_SV_EEEEENS4_13SM90_TMA_LOADENS4_14ComposedLayoutINS4_7SwizzleILi2ELi4ELi3EEENS4_18smem_ptr_flag_bitsILi8EEENSR_INS5_IJNSA_ILi8EEESI_EEENS5_IJSI_SC_EEEEEEEvNS4_8identityENS4_23SM90_TMA_LOAD_MULTICASTES18_vS19_EENS_8epilogue10collective6detail29Sm90TmaWarpSpecializedAdapterINS1D_15DefaultEpilogueIaSK_SK_NS1C_6thread17LinearCombinationIaLi1EiiLNS1H_9ScaleType4KindE0ELNS_15FloatRoundStyleE2EaEENS1_15EpilogueDefaultEEEEEvvEEEEvNT_6ParamsE,"ax",@progbits
	.align	128
.text._ZN7cutlass13device_kernelINS_4gemm6kernel13GemmUniversalIN4cute5tupleIJiiiiEEENS1_10collective13CollectiveMmaINS1_34MainloopSm90TmaGmmaWarpSpecializedILi5ENS5_IJNS4_1CILi2EEENSA_ILi1EEESC_EEENS1_35KernelTmaWarpSpecializedCooperativeEEENS5_IJNSA_ILi512EEENSA_ILi96EEENSA_ILi64EEEEEEaNS5_IJlSC_lEEEaSK_NS4_8TiledMMAINS4_8MMA_AtomIJNS4_4SM904GMMA26MMA_64x96x32_S32S8S8_SS_TNEEEENS4_6LayoutISD_NS5_IJSC_NSA_ILi0EEESS_EEEEENS5_IJNS4_10UnderscoreESV_SV_EEEEENS4_13SM90_TMA_LOADENS4_14ComposedLayoutINS4_7SwizzleILi2ELi4ELi3EEENS4_18smem_ptr_flag_bitsILi8EEENSR_INS5_IJNSA_ILi8EEESI_EEENS5_IJSI_SC_EEEEEEEvNS4_8identityENS4_23SM90_TMA_LOAD_MULTICASTES18_vS19_EENS_8epilogue10collective6detail29Sm90TmaWarpSpecializedAdapterINS1D_15DefaultEpilogueIaSK_SK_NS1C_6thread17LinearCombinationIaLi1EiiLNS1H_9ScaleType4KindE0ELNS_15FloatRoundStyleE2EaEENS1_15EpilogueDefaultEEEEEvvEEEEvNT_6ParamsE:
        .type           _ZN7cutlass13device_kernelINS_4gemm6kernel13GemmUniversalIN4cute5tupleIJiiiiEEENS1_10collective13CollectiveMmaINS1_34MainloopSm90TmaGmmaWarpSpecializedILi5ENS5_IJNS4_1CILi2EEENSA_ILi1EEESC_EEENS1_35KernelTmaWarpSpecializedCooperativeEEENS5_IJNSA_ILi512EEENSA_ILi96EEENSA_ILi64EEEEEEaNS5_IJlSC_lEEEaSK_NS4_8TiledMMAINS4_8MMA_AtomIJNS4_4SM904GMMA26MMA_64x96x32_S32S8S8_SS_TNEEEENS4_6LayoutISD_NS5_IJSC_NSA_ILi0EEESS_EEEEENS5_IJNS4_10UnderscoreESV_SV_EEEEENS4_13SM90_TMA_LOADENS4_14ComposedLayoutINS4_7SwizzleILi2ELi4ELi3EEENS4_18smem_ptr_flag_bitsILi8EEENSR_INS5_IJNSA_ILi8EEESI_EEENS5_IJSI_SC_EEEEEEEvNS4_8identityENS4_23SM90_TMA_LOAD_MULTICASTES18_vS19_EENS_8epilogue10collective6detail29Sm90TmaWarpSpecializedAdapterINS1D_15DefaultEpilogueIaSK_SK_NS1C_6thread17LinearCombinationIaLi1EiiLNS1H_9ScaleType4KindE0ELNS_15FloatRoundStyleE2EaEENS1_15EpilogueDefaultEEEEEvvEEEEvNT_6ParamsE,@function
        .size           _ZN7cutlass13device_kernelINS_4gemm6kernel13GemmUniversalIN4cute5tupleIJiiiiEEENS1_10collective13CollectiveMmaINS1_34MainloopSm90TmaGmmaWarpSpecializedILi5ENS5_IJNS4_1CILi2EEENSA_ILi1EEESC_EEENS1_35KernelTmaWarpSpecializedCooperativeEEENS5_IJNSA_ILi512EEENSA_ILi96EEENSA_ILi64EEEEEEaNS5_IJlSC_lEEEaSK_NS4_8TiledMMAINS4_8MMA_AtomIJNS4_4SM904GMMA26MMA_64x96x32_S32S8S8_SS_TNEEEENS4_6LayoutISD_NS5_IJSC_NSA_ILi0EEESS_EEEEENS5_IJNS4_10UnderscoreESV_SV_EEEEENS4_13SM90_TMA_LOADENS4_14ComposedLayoutINS4_7SwizzleILi2ELi4ELi3EEENS4_18smem_ptr_flag_bitsILi8EEENSR_INS5_IJNSA_ILi8EEESI_EEENS5_IJSI_SC_EEEEEEEvNS4_8identityENS4_23SM90_TMA_LOAD_MULTICASTES18_vS19_EENS_8epilogue10collective6detail29Sm90TmaWarpSpecializedAdapterINS1D_15DefaultEpilogueIaSK_SK_NS1C_6thread17LinearCombinationIaLi1EiiLNS1H_9ScaleType4KindE0ELNS_15FloatRoundStyleE2EaEENS1_15EpilogueDefaultEEEEEvvEEEEvNT_6ParamsE,(.L_x_459 - _ZN7cutlass13device_kernelINS_4gemm6kernel13GemmUniversalIN4cute5tupleIJiiiiEEENS1_10collective13CollectiveMmaINS1_34MainloopSm90TmaGmmaWarpSpecializedILi5ENS5_IJNS4_1CILi2EEENSA_ILi1EEESC_EEENS1_35KernelTmaWarpSpecializedCooperativeEEENS5_IJNSA_ILi512EEENSA_ILi96EEENSA_ILi64EEEEEEaNS5_IJlSC_lEEEaSK_NS4_8TiledMMAINS4_8MMA_AtomIJNS4_4SM904GMMA26MMA_64x96x32_S32S8S8_SS_TNEEEENS4_6LayoutISD_NS5_IJSC_NSA_ILi0EEESS_EEEEENS5_IJNS4_10UnderscoreESV_SV_EEEEENS4_13SM90_TMA_LOADENS4_14ComposedLayoutINS4_7SwizzleILi2ELi4ELi3EEENS4_18smem_ptr_flag_bitsILi8EEENSR_INS5_IJNSA_ILi8EEESI_EEENS5_IJSI_SC_EEEEEEEvNS4_8identityENS4_23SM90_TMA_LOAD_MULTICASTES18_vS19_EENS_8epilogue10collective6detail29Sm90TmaWarpSpecializedAdapterINS1D_15DefaultEpilogueIaSK_SK_NS1C_6thread17LinearCombinationIaLi1EiiLNS1H_9ScaleType4KindE0ELNS_15FloatRoundStyleE2EaEENS1_15EpilogueDefaultEEEEEvvEEEEvNT_6ParamsE)
        .other          _ZN7cutlass13device_kernelINS_4gemm6kernel13GemmUniversalIN4cute5tupleIJiiiiEEENS1_10collective13CollectiveMmaINS1_34MainloopSm90TmaGmmaWarpSpecializedILi5ENS5_IJNS4_1CILi2EEENSA_ILi1EEESC_EEENS1_35KernelTmaWarpSpecializedCooperativeEEENS5_IJNSA_ILi512EEENSA_ILi96EEENSA_ILi64EEEEEEaNS5_IJlSC_lEEEaSK_NS4_8TiledMMAINS4_8MMA_AtomIJNS4_4SM904GMMA26MMA_64x96x32_S32S8S8_SS_TNEEEENS4_6LayoutISD_NS5_IJSC_NSA_ILi0EEESS_EEEEENS5_IJNS4_10UnderscoreESV_SV_EEEEENS4_13SM90_TMA_LOADENS4_14ComposedLayoutINS4_7SwizzleILi2ELi4ELi3EEENS4_18smem_ptr_flag_bitsILi8EEENSR_INS5_IJNSA_ILi8EEESI_EEENS5_IJSI_SC_EEEEEEEvNS4_8identityENS4_23SM90_TMA_LOAD_MULTICASTES18_vS19_EENS_8epilogue10collective6detail29Sm90TmaWarpSpecializedAdapterINS1D_15DefaultEpilogueIaSK_SK_NS1C_6thread17LinearCombinationIaLi1EiiLNS1H_9ScaleType4KindE0ELNS_15FloatRoundStyleE2EaEENS1_15EpilogueDefaultEEEEEvvEEEEvNT_6ParamsE,@"STO_CUDA_ENTRY STV_DEFAULT"
_ZN7cutlass13device_kernelINS_4gemm6kernel13GemmUniversalIN4cute5tupleIJiiiiEEENS1_10collective13CollectiveMmaINS1_34MainloopSm90TmaGmmaWarpSpecializedILi5ENS5_IJNS4_1CILi2EEENSA_ILi1EEESC_EEENS1_35KernelTmaWarpSpecializedCooperativeEEENS5_IJNSA_ILi512EEENSA_ILi96EEENSA_ILi64EEEEEEaNS5_IJlSC_lEEEaSK_NS4_8TiledMMAINS4_8MMA_AtomIJNS4_4SM904GMMA26MMA_64x96x32_S32S8S8_SS_TNEEEENS4_6LayoutISD_NS5_IJSC_NSA_ILi0EEESS_EEEEENS5_IJNS4_10UnderscoreESV_SV_EEEEENS4_13SM90_TMA_LOADENS4_14ComposedLayoutINS4_7SwizzleILi2ELi4ELi3EEENS4_18smem_ptr_flag_bitsILi8EEENSR_INS5_IJNSA_ILi8EEESI_EEENS5_IJSI_SC_EEEEEEEvNS4_8identityENS4_23SM90_TMA_LOAD_MULTICASTES18_vS19_EENS_8epilogue10collective6detail29Sm90TmaWarpSpecializedAdapterINS1D_15DefaultEpilogueIaSK_SK_NS1C_6thread17LinearCombinationIaLi1EiiLNS1H_9ScaleType4KindE0ELNS_15FloatRoundStyleE2EaEENS1_15EpilogueDefaultEEEEEvvEEEEvNT_6ParamsE:
[----:B------:R-:W0:Y:S01]  /*0000*/  LDC R1, c[0x0][0x28] ;  /* 0x00000a00ff017b82 */ /* 0x000e220000000800 */
[----:B------:R-:W1:Y:S01]  /*0010*/  S2R R2, SR_TID.X ;  /* 0x0000000000027919 */ /* 0x000e620000002100 */
[----:B------:R-:W-:Y:S01]  /*0020*/  ELECT P0, URZ, PT ;  /* 0x00000000003f782f */ /* 0x000fe20003800000 */
[----:B------:R-:W-:Y:S01]  /*0030*/  BSSY B0, `(.L_x_0) ;  /* 0x0000015000007945 */ /* 0x000fe20003800000 */
[--C-:B-1----:R-:W-:Y:S02]  /*0040*/  SHF.R.U32.HI R0, RZ, 0x5, R2.reuse ;  /* 0x00000005ff007819 */ /* 0x102fe40000011602 */
[----:B------:R-:W-:-:S03]  /*0050*/  SHF.R.U32.HI R3, RZ, 0x7, R2 ;  /* 0x00000007ff037819 */ /* 0x000fc60000011602 */
[----:B------:R-:W1:Y:S04]  /*0060*/  SHFL.IDX PT, R4, R0, RZ, 0x1f ;  /* 0x00001fff00047589 */ /* 0x000e6800000e0000 */
[----:B------:R-:W2:Y:S01]  /*0070*/  SHFL.IDX PT, R3, R3, RZ, 0x1f ;  /* 0x00001fff03037589 */ /* 0x000ea200000e0000 */
[----:B-1----:R-:W-:Y:S02]  /*0080*/  R2UR UR9, R4 ;  /* 0x00000000040972ca */ /* 0x002fe400000e0000 */
[----:B--2---:R-:W-:-:S11]  /*0090*/  R2UR UR5, R3 ;  /* 0x00000000030572ca */ /* 0x004fd600000e0000 */
[----:B------:R-:W-:Y:S02]  /*00a0*/  USHF.R.S32.HI UR4, URZ, 0x1f, UR9 ;  /* 0x0000001f3f047899 */ /* 0x000fe40008011409 */
[----:B------:R-:W-:Y:S02]  /*00b0*/  ISETP.NE.OR P0, PT, RZ, UR9, !P0 ;  /* 0x00000009ff007c0c */ /* 0x000fe4000c705670 */
[----:B------:R-:W-:-:S04]  /*00c0*/  ULEA.HI UR4, UR4, UR9, URZ, 0x2 ;  /* 0x0000000904047291 */ /* 0x000fc8000f8f103f */
[----:B------:R-:W-:-:S04]  /*00d0*/  ULOP3.LUT UR4, UR4, 0xfffffffc, URZ, 0xc0, !UPT ;  /* 0xfffffffc04047892 */ /* 0x000fc8000f8ec03f */
[----:B------:R-:W-:-:S03]  /*00e0*/  UIADD3 UR9, UR9, -UR4, URZ ;  /* 0x8000000409097290 */ /* 0x000fc6000fffe03f */
[----:B0-----:R-:W-:Y:S09]  /*00f0*/  @P0 BRA `(.L_x_1) ;  /* 0x0000000000200947 */ /* 0x001ff20003800000 */
[----:B------:R-:W-:Y:S02]  /*0100*/  ULDC.64 UR6, c[0x0][0x198] ;  /* 0x0000660000067ab9 */ /* 0x000fe40000000a00 */
[----:B------:R-:W-:Y:S02]  /*0110*/  UIADD3 UR10, UP0, UR6, 0xf0, URZ ;  /* 0x000000f0060a7890 */ /* 0x000fe4000ff1e03f */
[----:B------:R-:W-:Y:S02]  /*0120*/  UIADD3 UR6, UP1, UR6, 0x1f0, URZ ;  /* 0x000001f006067890 */ /* 0x000fe4000ff3e03f */
[----:B------:R-:W-:Y:S02]  /*0130*/  UIADD3.X UR11, URZ, UR7, URZ, UP0, !UPT ;  /* 0x000000073f0b7290 */ /* 0x000fe400087fe43f */
[----:B------:R-:W-:-:S07]  /*0140*/  UIADD3.X UR7, URZ, UR7, URZ, UP1, !UPT ;  /* 0x000000073f077290 */ /* 0x000fce0008ffe43f */
[----:B------:R0:W-:Y:S02]  /*0150*/  UTMACCTL.PF [UR10] ;  /* 0x000000000a0079b9 */ /* 0x0001e40008040000 */
[----:B------:R0:W-:Y:S02]  /*0160*/  UTMACCTL.PF [UR6] ;  /* 0x00000000060079b9 */ /* 0x0001e40008040000 */
[----:B0-----:R-:W-:Y:S01]  /*0170*/  NOP ;  /* 0x0000000000007918 */ /* 0x001fe20000000000 */
.L_x_1:
[----:B------:R-:W-:Y:S05]  /*0180*/  BSYNC B0 ;  /* 0x0000000000007941 */ /* 0x000fea0003800000 */
.L_x_0:
[----:B------:R-:W0:Y:S01]  /*0190*/  SHFL.IDX PT, R3, R0, RZ, 0x1f ;  /* 0x00001fff00037589 */ /* 0x000e2200000e0000 */
[----:B------:R-:W-:Y:S01]  /*01a0*/  UISETP.NE.AND UP0, UPT, UR9, 0x3, UPT ;  /* 0x000000030900788c */ /* 0x000fe2000bf05270 */
[----:B------:R-:W-:Y:S01]  /*01b0*/  ISETP.NE.AND P1, PT, RZ, UR5, PT ;  /* 0x00000005ff007c0c */ /* 0x000fe2000bf25270 */
[----:B------:R-:W-:Y:S02]  /*01c0*/  UIADD3 UR16, UR5, -0x1, URZ ;  /* 0xffffffff05107890 */ /* 0x000fe4000fffe03f */
[----:B------:R-:W-:Y:S02]  /*01d0*/  UISETP.EQ.OR UP0, UPT, UR9, URZ, !UP0 ;  /* 0x0000003f0900728c */ /* 0x000fe4000c702670 */
[----:B------:R-:W-:Y:S02]  /*01e0*/  UISETP.GE.U32.AND UP1, UPT, UR16, 0x2, UPT ;  /* 0x000000021000788c */ /* 0x000fe4000bf26070 */
[----:B------:R-:W-:-:S04]  /*01f0*/  UISETP.EQ.AND UP0, UPT, UR5, URZ, UP0 ;  /* 0x0000003f0500728c */ /* 0x000fc80008702270 */
[----:B------:R-:W-:-:S04]  /*0200*/  USEL UR40, URZ, 0x1, !UP0 ;  /* 0x000000013f287887 */ /* 0x000fc8000c000000 */
[----:B------:R-:W-:Y:S01]  /*0210*/  USEL UR40, UR40, 0x2, UP1 ;  /* 0x0000000228287887 */ /* 0x000fe20008800000 */
[----:B0-----:R-:W-:-:S13]  /*0220*/  ISETP.NE.AND P0, PT, R3, RZ, PT ;  /* 0x000000ff0300720c */ /* 0x001fda0003f05270 */
[----:B------:R-:W-:Y:S05]  /*0230*/  @P0 BRA `(.L_x_2) ;  /* 0x0000000000600947 */ /* 0x000fea0003800000 */
[----:B------:R-:W0:Y:S01]  /*0240*/  S2UR UR8, SR_CgaCtaId ;  /* 0x00000000000879c3 */ /* 0x000e220000008800 */
[----:B------:R-:W-:Y:S01]  /*0250*/  UMOV UR4, 0x400 ;  /* 0x0000040000047882 */ /* 0x000fe20000000000 */
[----:B------:R-:W-:Y:S01]  /*0260*/  UMOV UR5, 0x1 ;  /* 0x0000000100057882 */ /* 0x000fe20000000000 */
[----:B------:R-:W-:Y:S01]  /*0270*/  UMOV UR6, 0x4 ;  /* 0x0000000400067882 */ /* 0x000fe20000000000 */
[----:B------:R-:W-:Y:S01]  /*0280*/  ELECT P0, URZ, PT ;  /* 0x00000000003f782f */ /* 0x000fe20003800000 */
[----:B------:R-:W-:-:S04]  /*0290*/  UIADD3 UR6, -UR6, 0x100000, URZ ;  /* 0x0010000006067890 */ /* 0x000fc8000fffe13f */
[----:B------:R-:W-:Y:S02]  /*02a0*/  USHF.L.U32 UR7, UR6, 0xb, URZ ;  /* 0x0000000b06077899 */ /* 0x000fe4000800063f */
[----:B------:R-:W-:Y:S02]  /*02b0*/  USHF.L.U32 UR6, UR6, 0x1, URZ ;  /* 0x0000000106067899 */ /* 0x000fe4000800063f */
[----:B0-----:R-:W-:Y:S02]  /*02c0*/  ULEA UR8, UR8, UR4, 0x18 ;  /* 0x0000000408087291 */ /* 0x001fe4000f8ec03f */
[----:B------:R-:W-:-:S04]  /*02d0*/  UIADD3 UR4, -UR5, 0x100000, URZ ;  /* 0x0010000005047890 */ /* 0x000fc8000fffe13f */
[----:B------:R-:W-:Y:S02]  /*02e0*/  USHF.L.U32 UR5, UR4, 0xb, URZ ;  /* 0x0000000b04057899 */ /* 0x000fe4000800063f */
[----:B------:R-:W-:Y:S01]  /*02f0*/  USHF.L.U32 UR4, UR4, 0x1, URZ ;  /* 0x0000000104047899 */ /* 0x000fe2000800063f */
[----:B------:R-:W0:Y:S11]  /*0300*/  FENCE.VIEW.ASYNC.S ;  /* 0x00000000000073c6 */ /* 0x000e360000000000 */
[----:B0-----:R0:W1:Y:S01]  /*0310*/  SYNCS.EXCH.64 URZ, [UR8], UR4 ;  /* 0x00000004083f75b2 */ /* 0x0010620008000100 */
[----:B------:R0:W2:Y:S01]  /*0320*/  SYNCS.EXCH.64 URZ, [UR8+0x28], UR6 ;  /* 0x00002806083f75b2 */ /* 0x0000a20008000100 */
[----:B------:R0:W3:Y:S01]  /*0330*/  SYNCS.EXCH.64 URZ, [UR8+0x8], UR4 ;  /* 0x00000804083f75b2 */ /* 0x0000e20008000100 */
[----:B------:R0:W4:Y:S01]  /*0340*/  SYNCS.EXCH.64 URZ, [UR8+0x30], UR6 ;  /* 0x00003006083f75b2 */ /* 0x0001220008000100 */
[----:B------:R0:W0:Y:S01]  /*0350*/  SYNCS.EXCH.64 URZ, [UR8+0x10], UR4 ;  /* 0x00001004083f75b2 */ /* 0x0000220008000100 */
[----:B------:R0:W0:Y:S01]  /*0360*/  SYNCS.EXCH.64 URZ, [UR8+0x38], UR6 ;  /* 0x00003806083f75b2 */ /* 0x0000220008000100 */
[----:B------:R0:W0:Y:S01]  /*0370*/  SYNCS.EXCH.64 URZ, [UR8+0x18], UR4 ;  /* 0x00001804083f75b2 */ /* 0x0000220008000100 */
[----:B------:R0:W0:Y:S01]  /*0380*/  SYNCS.EXCH.64 URZ, [UR8+0x40], UR6 ;  /* 0x00004006083f75b2 */ /* 0x0000220008000100 */
[----:B------:R0:W0:Y:S01]  /*0390*/  SYNCS.EXCH.64 URZ, [UR8+0x20], UR4 ;  /* 0x00002004083f75b2 */ /* 0x0000220008000100 */
[----:B------:R0:W0:Y:S01]  /*03a0*/  SYNCS.EXCH.64 URZ, [UR8+0x48], UR6 ;  /* 0x00004806083f75b2 */ /* 0x0000220008000100 */
[----:B------:R-:W-:Y:S01]  /*03b0*/  NOP ;  /* 0x0000000000007918 */ /* 0x000fe20000000000 */
.L_x_2:
[----:B------:R-:W5:Y:S01]  /*03c0*/  S2UR UR13, SR_CTAID.X ;  /* 0x00000000000d79c3 */ /* 0x000f620000002500 */
[----:B------:R-:W-:Y:S01]  /*03d0*/  SHF.R.S32.HI R5, RZ, 0x1f, R2 ;  /* 0x0000001fff057819 */ /* 0x000fe20000011402 */
[----:B------:R-:W1:Y:S01]  /*03e0*/  SHFL.IDX PT, R6, R0, RZ, 0x1f ;  /* 0x00001fff00067589 */ /* 0x000e6200000e0000 */
[----:B0-----:R-:W-:Y:S01]  /*03f0*/  ULDC UR4, c[0x0][0x150] ;  /* 0x0000540000047ab9 */ /* 0x001fe20000000800 */
[----:B------:R-:W-:Y:S02]  /*0400*/  ELECT P0, URZ, PT ;  /* 0x00000000003f782f */ /* 0x000fe40003800000 */
[----:B------:R-:W-:Y:S01]  /*0410*/  LEA.HI R5, R5, R2, RZ, 0x7 ;  /* 0x0000000205057211 */ /* 0x000fe200078f38ff */
[----:B------:R-:W-:Y:S01]  /*0420*/  ULDC UR5, c[0x0][0x154] ;  /* 0x0000550000057ab9 */ /* 0x000fe20000000800 */
[----:B------:R-:W-:Y:S01]  /*0430*/  ULDC UR8, c[0x0][0x144] ;  /* 0x0000510000087ab9 */ /* 0x000fe20000000800 */
[----:B------:R-:W0:Y:S01]  /*0440*/  S2UR UR10, SR_CTAID.Y ;  /* 0x00000000000a79c3 */ /* 0x000e220000002600 */
[----:B------:R-:W-:Y:S01]  /*0450*/  LOP3.LUT R5, R5, 0xffffff80, RZ, 0xc0, !PT ;  /* 0xffffff8005057812 */ /* 0x000fe200078ec0ff */
[----:B------:R-:W-:Y:S01]  /*0460*/  NOP ;  /* 0x0000000000007918 */ /* 0x000fe20000000000 */
[----:B------:R-:W-:Y:S01]  /*0470*/  NOP ;  /* 0x0000000000007918 */ /* 0x000fe20000000000 */
[----:B------:R-:W-:Y:S01]  /*0480*/  ULDC UR11, c[0x0][0x148] ;  /* 0x00005200000b7ab9 */ /* 0x000fe20000000800 */
[----:B------:R-:W-:-:S02]  /*0490*/  IMAD.MOV.U32 R18, RZ, RZ, 0x1 ;  /* 0x00000001ff127424 */ /* 0x000fc400078e00ff */
[----:B------:R-:W-:-:S05]  /*04a0*/  IMAD.IADD R5, R2, 0x1, -R5 ;  /* 0x0000000102057824 */ /* 0x000fca00078e0a05 */
[----:B------:R-:W-:Y:S02]  /*04b0*/  SHF.R.S32.HI R4, RZ, 0x1f, R5 ;  /* 0x0000001fff047819 */ /* 0x000fe40000011405 */
[----:B-----5:R-:W-:Y:S02]  /*04c0*/  I2FP.F32.U32 R7, UR13 ;  /* 0x0000000d00077c45 */ /* 0x020fe40008201000 */
[----:B------:R-:W-:Y:S02]  /*04d0*/  LEA.HI R4, R4, R5, RZ, 0x3 ;  /* 0x0000000504047211 */ /* 0x000fe400078f18ff */
[----:B-1----:R-:W-:Y:S01]  /*04e0*/  ISETP.NE.OR P0, PT, R6, RZ, !P0 ;  /* 0x000000ff0600720c */ /* 0x002fe20004705670 */
[----:B------:R-:W-:Y:S01]  /*04f0*/  FMUL R8, R7, UR4 ;  /* 0x0000000407087c20 */ /* 0x000fe20008400000 */
[--C-:B------:R-:W-:Y:S02]  /*0500*/  SHF.R.S32.HI R0, RZ, 0x3, R4.reuse ;  /* 0x00000003ff007819 */ /* 0x100fe40000011404 */
[----:B------:R-:W-:-:S02]  /*0510*/  SHF.R.S32.HI R7, RZ, 0x1f, R4 ;  /* 0x0000001fff077819 */ /* 0x000fc40000011404 */
[----:B------:R-:W-:Y:S01]  /*0520*/  SHF.R.S32.HI R4, RZ, 0x1f, R3 ;  /* 0x0000001fff047819 */ /* 0x000fe20000011403 */
[----:B------:R-:W1:Y:S01]  /*0530*/  F2I.U32.TRUNC.NTZ R8, R8 ;  /* 0x0000000800087305 */ /* 0x000e62000020f000 */
[----:B------:R-:W-:Y:S02]  /*0540*/  LEA.HI R7, R7, R0, RZ, 0x2 ;  /* 0x0000000007077211 */ /* 0x000fe400078f10ff */
[----:B------:R-:W-:Y:S02]  /*0550*/  LEA.HI R4, R4, R3, RZ, 0x2 ;  /* 0x0000000304047211 */ /* 0x000fe400078f10ff */
[----:B------:R-:W-:Y:S01]  /*0560*/  LOP3.LUT R7, R7, 0xfffffffc, RZ, 0xc0, !PT ;  /* 0xfffffffc07077812 */ /* 0x000fe200078ec0ff */
[----:B------:R-:W-:Y:S01]  /*0570*/  VOTEU.ALL UP0, P0 ;  /* 0x00000000003f7886 */ /* 0x000fe20000000000 */
[----:B------:R-:W-:Y:S01]  /*0580*/  LOP3.LUT R4, R4, 0x3ffffffc, RZ, 0xc0, !PT ;  /* 0x3ffffffc04047812 */ /* 0x000fe200078ec0ff */
[----:B------:R-:W-:Y:S02]  /*0590*/  VOTEU.ALL UP1, P0 ;  /* 0x00000000003f7886 */ /* 0x000fe40000020000 */
[----:B------:R-:W-:Y:S01]  /*05a0*/  IMAD.IADD R7, R0, 0x1, -R7 ;  /* 0x0000000100077824 */ /* 0x000fe200078e0a07 */
[----:B0-----:R-:W-:Y:S01]  /*05b0*/  I2FP.F32.U32 R0, UR10 ;  /* 0x0000000a00007c45 */ /* 0x001fe20008201000 */
[----:B------:R-:W-:Y:S01]  /*05c0*/  IMAD.IADD R4, R3, 0x1, -R4 ;  /* 0x0000000103047824 */ /* 0x000fe200078e0a04 */
[----:B------:R-:W0:Y:S01]  /*05d0*/  @!UP0 S2UR UR7, SR_CgaCtaId ;  /* 0x00000000000789c3 */ /* 0x000e220000008800 */
[----:B------:R-:W-:Y:S01]  /*05e0*/  @!UP0 UMOV UR6, 0x400 ;  /* 0x0000040000068882 */ /* 0x000fe20000000000 */
[----:B-1----:R-:W-:Y:S01]  /*05f0*/  R2UR UR4, R8 ;  /* 0x00000000080472ca */ /* 0x002fe200000e0000 */
[----:B------:R-:W-:-:S02]  /*0600*/  IMAD R4, R4, 0x4, R7 ;  /* 0x0000000404047824 */ /* 0x000fc400078e0207 */
[----:B------:R-:W-:Y:S02]  /*0610*/  FMUL R6, R0, UR5 ;  /* 0x0000000500067c20 */ /* 0x000fe40008400000 */
[C---:B------:R-:W-:Y:S01]  /*0620*/  IMAD.SHL.U32 R19, R4.reuse, 0x4, RZ ;  /* 0x0000000404137824 */ /* 0x040fe200078e00ff */
[----:B------:R-:W-:-:S03]  /*0630*/  LEA.HI R0, R4, R4, RZ, 0x1 ;  /* 0x0000000404007211 */ /* 0x000fc600078f08ff */
[----:B------:R-:W1:Y:S01]  /*0640*/  F2I.U32.TRUNC.NTZ R6, R6 ;  /* 0x0000000600067305 */ /* 0x000e62000020f000 */
[----:B------:R-:W-:Y:S02]  /*0650*/  LOP3.LUT R3, R0, 0xfffffffe, RZ, 0xc0, !PT ;  /* 0xfffffffe00037812 */ /* 0x000fe400078ec0ff */
[C---:B------:R-:W-:Y:S01]  /*0660*/  LOP3.LUT R19, R4.reuse, 0xc, R19, 0x78, !PT ;  /* 0x0000000c04137812 */ /* 0x040fe200078e7813 */
[----:B------:R-:W-:Y:S02]  /*0670*/  UIADD3 UR4, -UR4, URZ, URZ ;  /* 0x0000003f04047290 */ /* 0x000fe4000fffe13f */
[----:B------:R-:W-:Y:S02]  /*0680*/  IMAD.IADD R3, R4, 0x1, -R3 ;  /* 0x0000000104037824 */ /* 0x000fe400078e0a03 */
[----:B------:R-:W-:-:S03]  /*0690*/  UIMAD UR8, UR8, UR4, UR13 ;  /* 0x00000004080872a4 */ /* 0x000fc6000f8e020d */
[----:B------:R-:W-:Y:S02]  /*06a0*/  UMOV UR4, 0x20 ;  /* 0x0000002000047882 */ /* 0x000fe40000000000 */
[----:B------:R-:W-:-:S04]  /*06b0*/  @!UP0 UIADD3 UR4, -UR4, 0x100000, URZ ;  /* 0x0010000004048890 */ /* 0x000fc8000fffe13f */
[----:B------:R-:W-:Y:S02]  /*06c0*/  @!UP0 USHF.L.U32 UR5, UR4, 0xb, URZ ;  /* 0x0000000b04058899 */ /* 0x000fe4000800063f */
[----:B------:R-:W-:Y:S01]  /*06d0*/  @!UP0 USHF.L.U32 UR4, UR4, 0x1, URZ ;  /* 0x0000000104048899 */ /* 0x000fe2000800063f */
[----:B------:R-:W-:Y:S01]  /*06e0*/  ISETP.NE.AND P3, PT, R3, UR8, PT ;  /* 0x0000000803007c0c */ /* 0x000fe2000bf65270 */
[----:B0-----:R-:W-:Y:S01]  /*06f0*/  @!UP0 ULEA UR6, UR7, UR6, 0x18 ;  /* 0x0000000607068291 */ /* 0x001fe2000f8ec03f */
[----:B------:R-:W0:Y:S01]  /*0700*/  LDC R3, c[0x0][0x140] ;  /* 0x00005000ff037b82 */ /* 0x000e220000000800 */
[----:B-1----:R-:W-:Y:S01]  /*0710*/  R2UR UR12, R6 ;  /* 0x00000000060c72ca */ /* 0x002fe200000e0000 */
[----:B------:R-:W-:Y:S01]  /*0720*/  VOTEU.ALL UP0, P0 ;  /* 0x00000000003f7886 */ /* 0x000fe20000000000 */
[----:B------:R-:W-:-:S04]  /*0730*/  LOP3.LUT P0, RZ, R5, 0x7, RZ, 0xc0, !PT ;  /* 0x0000000705ff7812 */ /* 0x000fc8000780c0ff */
[C---:B------:R-:W-:Y:S01]  /*0740*/  ISETP.LT.U32.AND P0, PT, R19.reuse, 0x2, !P0 ;  /* 0x000000021300780c */ /* 0x040fe20004701070 */
[----:B------:R-:W1:Y:S03]  /*0750*/  FENCE.VIEW.ASYNC.S ;  /* 0x00000000000073c6 */ /* 0x000e660000000000 */
[----:B-1----:R-:W1:Y:S01]  /*0760*/  @!UP0 SYNCS.EXCH.64 URZ, [UR6+0x60], UR4 ;  /* 0x00006004063f85b2 */ /* 0x002e620008000100 */
[----:B------:R-:W-:Y:S02]  /*0770*/  @P3 LEA.HI R0, R19, R19, RZ, 0x1 ;  /* 0x0000001313003211 */ /* 0x000fe400078f08ff */
[----:B------:R-:W-:Y:S02]  /*0780*/  UIADD3 UR12, -UR12, URZ, URZ ;  /* 0x0000003f0c0c7290 */ /* 0x000fe4000fffe13f */
[----:B------:R-:W-:Y:S02]  /*0790*/  @P3 SHF.R.S32.HI R0, RZ, 0x1, R0 ;  /* 0x00000001ff003819 */ /* 0x000fe40000011400 */
[----:B0-----:R-:W-:-:S02]  /*07a0*/  ISETP.EQ.U32.AND P2, PT, R3, 0x1, PT ;  /* 0x000000010300780c */ /* 0x001fc40003f42070 */
[----:B------:R-:W-:Y:S01]  /*07b0*/  SEL R3, RZ, 0x1, !P0 ;  /* 0x00000001ff037807 */ /* 0x000fe20004000000 */
[----:B------:R0:W1:Y:S01]  /*07c0*/  @!UP1 SYNCS.EXCH.64 URZ, [UR6+0x68], UR4 ;  /* 0x00006804063f95b2 */ /* 0x0000620008000100 */
[----:B------:R-:W-:Y:S01]  /*07d0*/  NOP ;  /* 0x0000000000007918 */ /* 0x000fe20000000000 */
[----:B0-----:R-:W-:-:S06]  /*07e0*/  UIMAD UR4, UR11, UR12, UR10 ;  /* 0x0000000c0b0472a4 */ /* 0x001fcc000f8e020a */
[----:B------:R-:W-:-:S04]  /*07f0*/  @P3 ISETP.NE.AND P4, PT, R0, UR4, PT ;  /* 0x0000000400003c0c */ /* 0x000fc8000bf85270 */
[----:B------:R-:W-:-:S04]  /*0800*/  @P3 SEL R18, RZ, 0x1, P4 ;  /* 0x00000001ff123807 */ /* 0x000fc80002000000 */
[----:B------:R-:W-:Y:S01]  /*0810*/  LOP3.LUT R18, R18, R3, RZ, 0xc0, !PT ;  /* 0x0000000312127212 */ /* 0x000fe200078ec0ff */
[----:B------:R-:W-:Y:S06]  /*0820*/  @!P2 BRA `(.L_x_3) ;  /* 0x000000000008a947 */ /* 0x000fec0003800000 */
[----:B-1234-:R-:W-:Y:S01]  /*0830*/  UCGABAR_ARV ;  /* 0x00000000000079c7 */ /* 0x01efe20008000000 */
[----:B------:R-:W-:Y:S05]  /*0840*/  BRA `(.L_x_4) ;  /* 0x0000000000047947 */ /* 0x000fea0003800000 */
.L_x_3:
[----:B-1234-:R-:W-:Y:S01]  /*0850*/  NOP ;  /* 0x0000000000007918 */ /* 0x01efe20000000000 */
.L_x_4:
[----:B------:R-:W-:Y:S01]  /*0860*/  ULDC UR4, c[0x0][0x65c] ;  /* 0x0001970000047ab9 */ /* 0x000fe20000000800 */
[----:B------:R-:W-:Y:S01]  /*0870*/  UMOV UR5, URZ ;  /* 0x0000003f00057c82 */ /* 0x000fe20008000000 */
[----:B------:R-:W-:-:S03]  /*0880*/  UISETP.NE.AND UP0, UPT, UR4, 0x1, UPT ;  /* 0x000000010400788c */ /* 0x000fc6000bf05270 */
[----:B------:R-:W-:Y:S01]  /*0890*/  UMOV UR4, UR13 ;  /* 0x0000000d00047c82 */ /* 0x000fe20008000000 */
[----:B------:R-:W-:Y:S02]  /*08a0*/  UP2UR UR47, UPR, URZ, 0x1 ;  /* 0x000000013f2f7883 */ /* 0x000fe40008000000 */
[----:B------:R-:W-:Y:S02]  /*08b0*/  PLOP3.LUT P3, PT, PT, PT, UP0, 0x80, 0x0 ;  /* 0x000000000000781c */ /* 0x000fe40003f6f008 */
[----:B------:R-:W-:Y:S02]  /*08c0*/  PLOP3.LUT P4, PT, PT, PT, UP0, 0x80, 0x0 ;  /* 0x000000000000781c */ /* 0x000fe40003f8f008 */
[----:B------:R-:W-:Y:S01]  /*08d0*/  PLOP3.LUT P5, PT, PT, PT, UP0, 0x80, 0x0 ;  /* 0x000000000000781c */ /* 0x000fe20003faf008 */
[----:B------:R-:W-:Y:S01]  /*08e0*/  @UP0 ULDC UR14, c[0x0][0x10] ;  /* 0x00000400000e0ab9 */ /* 0x000fe20000000800 */
[----:B------:R-:W-:Y:S01]  /*08f0*/  @UP0 UMOV UR6, UR10 ;  /* 0x0000000a00060c82 */ /* 0x000fe20008000000 */
[----:B------:R-:W-:Y:S01]  /*0900*/  @UP0 UMOV UR7, URZ ;  /* 0x0000003f00070c82 */ /* 0x000fe20008000000 */
[----:B------:R-:W-:Y:S01]  /*0910*/  PLOP3.LUT P0, PT, PT, PT, UP0, 0x80, 0x0 ;  /* 0x000000000000781c */ /* 0x000fe20003f0f008 */
[----:B------:R-:W-:-:S03]  /*0920*/  @UP0 UIMAD.WIDE.U32 UR14, UR13, UR14, UR6 ;  /* 0x0000000e0d0e02a5 */ /* 0x000fc6000f8e0006 */
[----:B------:R-:W-:Y:S01]  /*0930*/  @!UP0 ULDC UR7, c[0x0][0xc] ;  /* 0x0000030000078ab9 */ /* 0x000fe20000000800 */
[----:B------:R-:W-:Y:S01]  /*0940*/  @UP0 UMOV UR6, URZ ;  /* 0x0000003f00060c82 */ /* 0x000fe20008000000 */
[----:B------:R-:W-:Y:S01]  /*0950*/  @!UP0 UIMAD.WIDE.U32 UR4, UR10, UR7, UR4 ;  /* 0x000000070a0482a5 */ /* 0x000fe2000f8e0004 */
[----:B------:R-:W-:Y:S01]  /*0960*/  IMAD.U32 R17, RZ, RZ, UR15 ;  /* 0x0000000fff117e24 */ /* 0x000fe2000f8e00ff */
[----:B------:R-:W-:Y:S01]  /*0970*/  @UP0 UIADD3 UR6, UR15, UR6, URZ ;  /* 0x000000060f060290 */ /* 0x000fe2000fffe03f */
[----:B------:R-:W-:-:S03]  /*0980*/  IMAD.U32 R16, RZ, RZ, UR14 ;  /* 0x0000000eff107e24 */ /* 0x000fc6000f8e00ff */
[----:B------:R-:W-:Y:S02]  /*0990*/  IMAD.U32 R4, RZ, RZ, UR4 ;  /* 0x00000004ff047e24 */ /* 0x000fe4000f8e00ff */
[----:B------:R-:W-:Y:S02]  /*09a0*/  IMAD.U32 R7, RZ, RZ, UR5 ;  /* 0x00000005ff077e24 */ /* 0x000fe4000f8e00ff */
[----:B------:R-:W-:Y:S02]  /*09b0*/  @P3 IMAD.U32 R17, RZ, RZ, UR6 ;  /* 0x00000006ff113e24 */ /* 0x000fe4000f8e00ff */
[----:B------:R-:W-:Y:S02]  /*09c0*/  IMAD.U32 R5, RZ, RZ, UR5 ;  /* 0x00000005ff057e24 */ /* 0x000fe4000f8e00ff */
[----:B------:R-:W-:Y:S02]  /*09d0*/  IMAD.U32 R6, RZ, RZ, UR4 ;  /* 0x00000004ff067e24 */ /* 0x000fe4000f8e00ff */
[----:B------:R-:W-:-:S02]  /*09e0*/  @!P4 IMAD.MOV.U32 R16, RZ, RZ, R4 ;  /* 0x000000ffff10c224 */ /* 0x000fc400078e0004 */
[----:B------:R-:W-:Y:S01]  /*09f0*/  @!P5 IMAD.MOV.U32 R17, RZ, RZ, R7 ;  /* 0x000000ffff11d224 */ /* 0x000fe200078e0007 */
[----:B------:R-:W-:Y:S06]  /*0a00*/  @!P2 BRA `(.L_x_5) ;  /* 0x00000000000ca947 */ /* 0x000fec0003800000 */
[----:B------:R-:W-:Y:S01]  /*0a10*/  UCGABAR_WAIT ;  /* 0x0000000000007dc7 */ /* 0x000fe20008000000 */
[----:B------:R-:W-:Y:S01]  /*0a20*/  CCTL.IVALL ;  /* 0x00000000ff00798f */ /* 0x000fe20002000000 */
[----:B------:R-:W-:Y:S05]  /*0a30*/  BRA `(.L_x_6) ;  /* 0x0000000000047947 */ /* 0x000fea0003800000 */
.L_x_5:
[----:B------:R-:W-:Y:S06]  /*0a40*/  BAR.SYNC.DEFER_BLOCKING 0x0 ;  /* 0x0000000000007b1d */ /* 0x000fec0000010000 */
.L_x_6:
[----:B------:R-:W-:Y:S05]  /*0a50*/  @!P1 BRA `(.L_x_7) ;  /* 0x000000dc00049947 */ /* 0x000fea0003800000 */
[----:B------:R-:W-:-:S06]  /*0a60*/  UISETP.GT.U32.AND UP0, UPT, UR16, 0x1, UPT ;  /* 0x000000011000788c */ /* 0x000fcc000bf04070 */
[----:B------:R-:W-:-:S13]  /*0a70*/  PLOP3.LUT P0, PT, PT, PT, UP0, 0x80, 0x0 ;  /* 0x000000000000781c */ /* 0x000fda0003f0f008 */
[----:B------:R-:W-:Y:S05]  /*0a80*/  @P0 EXIT ;  /* 0x000000000000094d */ /* 0x000fea0003800000 */
[----:B------:R-:W-:Y:S01]  /*0a90*/  ULDC.64 UR4, c[0x0][0x650] ;  /* 0x0001940000047ab9 */ /* 0x000fe20000000a00 */
[----:B------:R-:W-:Y:S01]  /*0aa0*/  UMOV UR41, 0xffffffff ;  /* 0xffffffff00297882 */ /* 0x000fe20000000000 */
[----:B------:R-:W-:Y:S01]  /*0ab0*/  ISETP.GE.U32.AND P0, PT, R16, UR4, PT ;  /* 0x0000000410007c0c */ /* 0x000fe2000bf06070 */
[----:B------:R-:W-:Y:S01]  /*0ac0*/  UMOV UR42, 0xffffffff ;  /* 0xffffffff002a7882 */ /* 0x000fe20000000000 */
[----:B------:R-:W-:Y:S01]  /*0ad0*/  UMOV UR43, 0xffffffff ;  /* 0xffffffff002b7882 */ /* 0x000fe20000000000 */
[----:B------:R-:W-:Y:S02]  /*0ae0*/  PRMT R0, RZ, 0x7610, R0 ;  /* 0x00007610ff007816 */ /* 0x000fe40000000000 */
[----:B------:R-:W-:-:S13]  /*0af0*/  ISETP.GE.U32.AND.EX P0, PT, R17, UR5, PT, P0 ;  /* 0x0000000511007c0c */ /* 0x000fda000bf06100 */
[----:B------:R-:W-:Y:S05]  /*0b00*/  @P0 BRA `(.L_x_8) ;  /* 0x0000000400480947 */ /* 0x000fea0003800000 */
[----:B------:R-:W-:Y:S01]  /*0b10*/  ULDC.64 UR16, c[0x0][0x628] ;  /* 0x00018a0000107ab9 */ /* 0x000fe20000000a00 */
[C---:B------:R-:W-:Y:S01]  /*0b20*/  R2UR UR19, R16.reuse ;  /* 0x00000000101372ca */ /* 0x040fe200000e0000 */
[----:B------:R-:W-:Y:S01]  /*0b30*/  ULDC UR18, c[0x0][0x630] ;  /* 0x00018c0000127ab9 */ /* 0x000fe20000000800 */
[----:B------:R-:W-:Y:S02]  /*0b40*/  ISETP.NE.U32.AND P0, PT, RZ, UR16, PT ;  /* 0x00000010ff007c0c */ /* 0x000fe4000bf05070 */
[----:B------:R-:W-:Y:S02]  /*0b50*/  R2UR UR4, R16 ;  /* 0x00000000100472ca */ /* 0x000fe400000e0000 */
[----:B------:R-:W-:Y:S02]  /*0b60*/  ISETP.NE.AND.EX P0, PT, RZ, UR17, PT, P0 ;  /* 0x00000011ff007c0c */ /* 0x000fe4000bf05300 */
[----:B------:R-:W-:-:S11]  /*0b70*/  R2UR UR5, R17 ;  /* 0x00000000110572ca */ /* 0x000fd600000e0000 */
[----:B------:R-:W-:Y:S05]  /*0b80*/  @!P0 BRA `(.L_x_9) ;  /* 0x0000000000308947 */ /* 0x000fea0003800000 */
[----:B------:R-:W-:Y:S01]  /*0b90*/  R2UR UR4, R16 ;  /* 0x00000000100472ca */ /* 0x000fe200000e0000 */
[----:B------:R-:W-:Y:S01]  /*0ba0*/  ULDC UR9, c[0x0][0x634] ;  /* 0x00018d0000097ab9 */ /* 0x000fe20000000800 */
[----:B------:R-:W-:-:S11]  /*0bb0*/  R2UR UR13, R17 ;  /* 0x00000000110d72ca */ /* 0x000fd600000e0000 */
[----:B------:R-:W-:-:S04]  /*0bc0*/  UIADD3 UR9, UP0, UR4, UR9, URZ ;  /* 0x0000000904097290 */ /* 0x000fc8000ff1e03f */
[----:B------:R-:W-:-:S04]  /*0bd0*/  UIADD3.X UR13, URZ, UR13, URZ, UP0, !UPT ;  /* 0x0000000d3f0d7290 */ /* 0x000fc800087fe43f */
[----:B------:R-:W-:-:S04]  /*0be0*/  UIMAD.WIDE.U32 UR4, UR13, UR16, URZ ;  /* 0x000000100d0472a5 */ /* 0x000fc8000f8e003f */
[----:B------:R-:W-:Y:S02]  /*0bf0*/  UIMAD.WIDE.U32 UR6, UP0, UR9, UR17, UR4 ;  /* 0x00000011090672a5 */ /* 0x000fe4000f800004 */
[----:B------:R-:W-:Y:S02]  /*0c00*/  UIMAD.WIDE.U32 UR4, UR9, UR16, URZ ;  /* 0x00000010090472a5 */ /* 0x000fe4000f8e003f */
[----:B------:R-:W-:Y:S02]  /*0c10*/  UIADD3.X UR15, URZ, URZ, URZ, UP0, !UPT ;  /* 0x0000003f3f0f7290 */ /* 0x000fe400087fe43f */
[----:B------:R-:W-:Y:S01]  /*0c20*/  UIADD3 URZ, UP0, UR5, UR6, URZ ;  /* 0x00000006053f7290 */ /* 0x000fe2000ff1e03f */
[----:B------:R-:W-:-:S03]  /*0c30*/  UMOV UR14, UR7 ;  /* 0x00000007000e7c82 */ /* 0x000fc60008000000 */
[----:B------:R-:W-:-:S12]  /*0c40*/  UIMAD.WIDE.U32.X UR4, UR13, UR17, UR14, UP0 ;  /* 0x000000110d0472a5 */ /* 0x000fd800080e040e */
.L_x_9:
[----:B------:R-:W-:Y:S01]  /*0c50*/  USHF.R.U64 UR43, UR4, UR18, UR5 ;  /* 0x00000012042b7299 */ /* 0x000fe20008001205 */
[----:B------:R-:W-:Y:S01]  /*0c60*/  R2UR UR7, R17 ;  /* 0x00000000110772ca */ /* 0x000fe200000e0000 */
[----:B------:R-:W-:Y:S02]  /*0c70*/  USHF.R.U32.HI UR4, URZ, UR18, UR5 ;  /* 0x000000123f047299 */ /* 0x000fe40008011605 */
[----:B------:R-:W-:Y:S01]  /*0c80*/  UIADD3 UR5, UP0, URZ, -UR43, URZ ;  /* 0x8000002b3f057290 */ /* 0x000fe2000ff1e03f */
[----:B------:R-:W-:Y:S01]  /*0c90*/  ULDC.64 UR14, c[0x0][0x620] ;  /* 0x00018800000e7ab9 */ /* 0x000fe20000000a00 */
[----:B------:R-:W-:Y:S02]  /*0ca0*/  UMOV UR6, UR19 ;  /* 0x0000001300067c82 */ /* 0x000fe40008000000 */
[----:B------:R-:W-:Y:S01]  /*0cb0*/  UIADD3.X UR4, URZ, ~UR4, URZ, UP0, !UPT ;  /* 0x800000043f047290 */ /* 0x000fe200087fe43f */
[----:B------:R-:W-:Y:S01]  /*0cc0*/  ULDC UR9, c[0x0][0x618] ;  /* 0x0001860000097ab9 */ /* 0x000fe20000000800 */
[----:B------:R-:W-:-:S02]  /*0cd0*/  UIMAD UR12, UR11, UR12, UR10 ;  /* 0x0000000c0b0c72a4 */ /* 0x000fc4000f8e020a */
[----:B------:R-:W-:Y:S02]  /*0ce0*/  UIMAD UR4, UR4, UR14, URZ ;  /* 0x0000000e040472a4 */ /* 0x000fe4000f8e023f */
[----:B------:R-:W-:Y:S02]  /*0cf0*/  UIMAD.WIDE.U32 UR6, UR5, UR14, UR6 ;  /* 0x0000000e050672a5 */ /* 0x000fe4000f8e0006 */
[----:B------:R-:W-:Y:S01]  /*0d00*/  UIMAD UR4, UR5, UR15, UR4 ;  /* 0x0000000f050472a4 */ /* 0x000fe2000f8e0204 */
[----:B------:R-:W-:Y:S01]  /*0d10*/  ULDC UR10, c[0x0][0x608] ;  /* 0x00018200000a7ab9 */ /* 0x000fe20000000800 */
[----:B------:R-:W-:Y:S02]  /*0d20*/  ULDC UR18, c[0x0][0x658] ;  /* 0x0001960000127ab9 */ /* 0x000fe40000000800 */
[----:B------:R-:W-:Y:S01]  /*0d30*/  UIADD3 UR7, UR7, UR4, URZ ;  /* 0x0000000407077290 */ /* 0x000fe2000fffe03f */
[----:B------:R-:W-:Y:S02]  /*0d40*/  UMOV UR11, 0xffffffff ;  /* 0xffffffff000b7882 */ /* 0x000fe40000000000 */
[----:B------:R-:W-:Y:S01]  /*0d50*/  ULDC.64 UR4, c[0x0][0x640] ;  /* 0x0001900000047ab9 */ /* 0x000fe20000000a00 */
[----:B------:R-:W-:Y:S01]  /*0d60*/  USHF.R.U64 UR16, UR6, UR9, UR7 ;  /* 0x0000000906107299 */ /* 0x000fe20008001207 */
[----:B------:R-:W-:Y:S01]  /*0d70*/  ISETP.NE.U32.AND P0, PT, RZ, UR4, PT ;  /* 0x00000004ff007c0c */ /* 0x000fe2000bf05070 */
[----:B------:R-:W-:-:S02]  /*0d80*/  USHF.R.U32.HI UR7, URZ, UR9, UR7 ;  /* 0x000000093f077299 */ /* 0x000fc40008011607 */
[----:B------:R-:W-:Y:S01]  /*0d90*/  USHF.L.U32 UR6, UR11, UR18, URZ ;  /* 0x000000120b067299 */ /* 0x000fe2000800063f */
[----:B------:R-:W-:Y:S01]  /*0da0*/  ISETP.NE.AND.EX P0, PT, RZ, UR5, PT, P0 ;  /* 0x00000005ff007c0c */ /* 0x000fe2000bf05300 */
[----:B------:R-:W-:Y:S02]  /*0db0*/  USHF.R.U64 UR22, UR16, UR10, UR7 ;  /* 0x0000000a10167299 */ /* 0x000fe40008001207 */
[----:B------:R-:W-:Y:S02]  /*0dc0*/  USHF.R.U32.HI UR7, URZ, UR10, UR7 ;  /* 0x0000000a3f077299 */ /* 0x000fe40008011607 */
[----:B------:R-:W-:Y:S02]  /*0dd0*/  UISETP.NE.AND UP1, UPT, UR47, URZ, UPT ;  /* 0x0000003f2f00728c */ /* 0x000fe4000bf25270 */
[----:B------:R-:W-:Y:S01]  /*0de0*/  USHF.R.U64 UR23, UR22, UR18, UR7 ;  /* 0x0000001216177299 */ /* 0x000fe20008001207 */
[----:B------:R-:W-:Y:S01]  /*0df0*/  ULDC UR17, c[0x0][0x600] ;  /* 0x0001800000117ab9 */ /* 0x000fe20000000800 */
[----:B------:R-:W-:-:S02]  /*0e00*/  ULOP3.LUT UR13, URZ, UR6, URZ, 0x33, !UPT ;  /* 0x000000063f0d7292 */ /* 0x000fc4000f8e333f */
[----:B------:R-:W-:Y:S02]  /*0e10*/  UIADD3 UR15, UR17, -0x1, URZ ;  /* 0xffffffff110f7890 */ /* 0x000fe4000fffe03f */
[----:B------:R-:W-:Y:S02]  /*0e20*/  USEL UR12, UR8, UR12, !UP1 ;  /* 0x0000000c080c7287 */ /* 0x000fe4000c800000 */
[----:B------:R-:W-:Y:S01]  /*0e30*/  USHF.R.U32.HI UR7, URZ, UR18, UR7 ;  /* 0x000000123f077299 */ /* 0x000fe20008011607 */
[----:B------:R-:W-:Y:S01]  /*0e40*/  ULDC UR19, c[0x0][0x648] ;  /* 0x0001920000137ab9 */ /* 0x000fe20000000800 */
[----:B------:R-:W-:Y:S01]  /*0e50*/  ULDC UR20, c[0x0][0x638] ;  /* 0x00018e0000147ab9 */ /* 0x000fe20000000800 */
[----:B------:R-:W-:Y:S01]  /*0e60*/  UMOV UR21, 0x1 ;  /* 0x0000000100157882 */ /* 0x000fe20000000000 */
[----:B------:R-:W-:Y:S01]  /*0e70*/  UMOV UR6, UR23 ;  /* 0x0000001700067c82 */ /* 0x000fe20008000000 */
[----:B------:R-:W-:Y:S07]  /*0e80*/  @!P0 BRA `(.L_x_10) ;  /* 0x0000000000308947 */ /* 0x000fee0003800000 */
[----:B------:R-:W-:Y:S02]  /*0e90*/  ULDC UR10, c[0x0][0x64c] ;  /* 0x00019300000a7ab9 */ /* 0x000fe40000000800 */
        /* <DEDUP_REMOVED lines=8> */
[----:B------:R-:W-:-:S07]  /*0f20*/  UIMAD.WIDE.U32.X UR4, UR14, UR5, UR10, UP0 ;  /* 0x000000050e0472a5 */ /* 0x000fce00080e040a */
[----:B------:R-:W-:Y:S01]  /*0f30*/  UMOV UR6, UR4 ;  /* 0x0000000400067c82 */ /* 0x000fe20008000000 */
[----:B------:R-:W-:-:S05]  /*0f40*/  UMOV UR7, UR5 ;  /* 0x0000000500077c82 */ /* 0x000fca0008000000 */
.L_x_10:
[----:B------:R-:W-:Y:S01]  /*0f50*/  USHF.R.U64 UR5, UR6, UR19, UR7 ;  /* 0x0000001306057299 */ /* 0x000fe20008001207 */
[----:B------:R-:W-:Y:S01]  /*0f60*/  IMAD.MOV.U32 R0, RZ, RZ, 0x1 ;  /* 0x00000001ff007424 */ /* 0x000fe200078e00ff */
[----:B------:R-:W-:Y:S02]  /*0f70*/  USHF.L.U32 UR4, UR21, UR18, URZ ;  /* 0x0000001215047299 */ /* 0x000fe4000800063f */
[----:B------:R-:W-:Y:S02]  /*0f80*/  ULOP3.LUT UR13, UR22, UR13, URZ, 0xc0, !UPT ;  /* 0x0000000d160d7292 */ /* 0x000fe4000f8ec03f */
[----:B------:R-:W-:Y:S02]  /*0f90*/  UIADD3 UR6, -UR5, URZ, URZ ;  /* 0x0000003f05067290 */ /* 0x000fe4000fffe13f */
[----:B------:R-:W-:Y:S02]  /*0fa0*/  UIMAD UR13, UR4, UR5, UR13 ;  /* 0x00000005040d72a4 */ /* 0x000fe4000f8e020d */
[----:B------:R-:W-:-:S02]  /*0fb0*/  ULOP3.LUT UR15, UR16, UR15, URZ, 0xc0, !UPT ;  /* 0x0000000f100f7292 */ /* 0x000fc4000f8ec03f */
[----:B------:R-:W-:Y:S01]  /*0fc0*/  UIMAD UR4, UR6, UR20, UR23 ;  /* 0x00000014060472a4 */ /* 0x000fe2000f8e0217 */
[----:B------:R-:W-:Y:S01]  /*0fd0*/  ULDC UR5, c[0x0][0x610] ;  /* 0x0001840000057ab9 */ /* 0x000fe20000000800 */
[----:B------:R-:W-:Y:S02]  /*0fe0*/  UISETP.NE.AND UP0, UPT, UR47, URZ, UPT ;  /* 0x0000003f2f00728c */ /* 0x000fe4000bf05270 */
[----:B------:R-:W-:Y:S02]  /*0ff0*/  UIMAD UR12, UR13, UR5, UR12 ;  /* 0x000000050d0c72a4 */ /* 0x000fe4000f8e020c */
[----:B------:R-:W-:-:S04]  /*1000*/  UIMAD UR4, UR4, UR17, UR15 ;  /* 0x00000011040472a4 */ /* 0x000fc8000f8e020f */
[----:B------:R-:W-:Y:S02]  /*1010*/  USEL UR42, UR4, UR12, !UP0 ;  /* 0x0000000c042a7287 */ /* 0x000fe4000c000000 */
[----:B------:R-:W-:-:S12]  /*1020*/  USEL UR41, UR12, UR4, !UP0 ;  /* 0x000000040c297287 */ /* 0x000fd8000c000000 */
.L_x_8:
[----:B------:R-:W-:-:S08]  /*1030*/  NOP ;  /* 0x0000000000007918 */ /* 0x000fd00000000000 */
[----:B------:R-:W0:Y:S02]  /*1040*/  USETMAXREG.TRY_ALLOC.CTAPOOL UP0, 0xe8 ;  /* 0x000000e8000079c8 */ /* 0x000e240008000600 */
[----:B0-----:R-:W-:-:S13]  /*1050*/  PLOP3.LUT P0, PT, PT, PT, UP0, 0x80, 0x0 ;  /* 0x000000000000781c */ /* 0x001fda0003f0f008 */
[----:B------:R-:W-:Y:S05]  /*1060*/  @!P0 BRA `(.L_x_8) ;  /* 0xfffffffc00f08947 */ /* 0x000fea000383ffff */
[----:B------:R-:W-:Y:S01]  /*1070*/  ULDC.64 UR4, c[0x0][0x598] ;  /* 0x0001660000047ab9 */ /* 0x000fe20000000a00 */
[----:B------:R-:W-:Y:S01]  /*1080*/  ULDC.64 UR36, c[0x0][0x208] ;  /* 0x0000820000247ab9 */ /* 0x000fe20000000a00 */
[----:B------:R-:W-:-:S04]  /*1090*/  ISETP.NE.U32.AND P0, PT, RZ, UR4, PT ;  /* 0x00000004ff007c0c */ /* 0x000fc8000bf05070 */
[----:B------:R-:W-:-:S13]  /*10a0*/  ISETP.NE.AND.EX P0, PT, RZ, UR5, PT, P0 ;  /* 0x00000005ff007c0c */ /* 0x000fda000bf05300 */
[----:B------:R-:W-:Y:S05]  /*10b0*/  @!P0 BRA `(.L_x_11) ;  /* 0x00000000001c8947 */ /* 0x000fea0003800000 */
[----:B------:R-:W0:Y:S02]  /*10c0*/  LDC.64 R4, c[0x0][0x598] ;  /* 0x00016600ff047b82 */ /* 0x000e240000000a00 */
[----:B0-----:R-:W2:Y:S02]  /*10d0*/  LDG.E.64 R4, desc[UR36][R4.64] ;  /* 0x0000002404047981 */ /* 0x001ea4000c1e1b00 */
[----:B--2---:R-:W-:-:S04]  /*10e0*/  ISETP.NE.U32.AND P0, PT, R4, RZ, PT ;  /* 0x000000ff0400720c */ /* 0x004fc80003f05070 */
[----:B------:R-:W-:-:S13]  /*10f0*/  ISETP.NE.AND.EX P0, PT, R5, RZ, PT, P0 ;  /* 0x000000ff0500720c */ /* 0x000fda0003f05300 */
[----:B------:R-:W-:Y:S05]  /*1100*/  @!P0 BRA `(.L_x_11) ;  /* 0x0000000000088947 */ /* 0x000fea0003800000 */
[----:B------:R0:W5:Y:S01]  /*1110*/  LD.E R23, desc[UR36][R4.64] ;  /* 0x0000002404177980 */ /* 0x000162000c101900 */
[----:B------:R-:W-:Y:S05]  /*1120*/  BRA `(.L_x_12) ;  /* 0x0000000000247947 */ /* 0x000fea0003800000 */
.L_x_11:
[----:B------:R-:W-:Y:S02]  /*1130*/  ULDC.64 UR4, c[0x0][0x588] ;  /* 0x0001620000047ab9 */ /* 0x000fe40000000a00 */
[----:B------:R-:W-:-:S04]  /*1140*/  ISETP.NE.U32.AND P0, PT, RZ, UR4, PT ;  /* 0x00000004ff007c0c */ /* 0x000fc8000bf05070 */
[----:B------:R-:W-:-:S13]  /*1150*/  ISETP.NE.AND.EX P0, PT, RZ, UR5, PT, P0 ;  /* 0x00000005ff007c0c */ /* 0x000fda000bf05300 */
[----:B------:R-:W-:Y:S05]  /*1160*/  @!P0 BRA `(.L_x_13) ;  /* 0x00000000000c8947 */ /* 0x000fea0003800000 */
[----:B------:R-:W0:Y:S02]  /*1170*/  LDC.64 R4, c[0x0][0x588] ;  /* 0x00016200ff047b82 */ /* 0x000e240000000a00 */
[----:B0-----:R1:W5:Y:S01]  /*1180*/  LDG.E R23, desc[UR36][R4.64] ;  /* 0x0000002404177981 */ /* 0x001362000c1e1900 */
[----:B------:R-:W-:Y:S05]  /*1190*/  BRA `(.L_x_12) ;  /* 0x0000000000087947 */ /* 0x000fea0003800000 */
.L_x_13:
[----:B------:R-:W-:Y:S02]  /*11a0*/  ULDC UR4, c[0x0][0x580] ;  /* 0x0001600000047ab9 */ /* 0x000fe40000000800 */
[----:B------:R-:W-:-:S07]  /*11b0*/  IMAD.U32 R23, RZ, RZ, UR4 ;  /* 0x00000004ff177e24 */ /* 0x000fce000f8e00ff */
.L_x_12:
[----:B------:R-:W-:Y:S02]  /*11c0*/  ULDC.64 UR4, c[0x0][0x5a0] ;  /* 0x0001680000047ab9 */ /* 0x000fe40000000a00 */
[----:B------:R-:W-:-:S04]  /*11d0*/  ISETP.NE.U32.AND P0, PT, RZ, UR4, PT ;  /* 0x00000004ff007c0c */ /* 0x000fc8000bf05070 */
[----:B------:R-:W-:-:S13]  /*11e0*/  ISETP.NE.AND.EX P0, PT, RZ, UR5, PT, P0 ;  /* 0x00000005ff007c0c */ /* 0x000fda000bf05300 */
[----:B------:R-:W-:Y:S05]  /*11f0*/  @!P0 BRA `(.L_x_14) ;  /* 0x00000000001c8947 */ /* 0x000fea0003800000 */
[----:B01----:R-:W0:Y:S02]  /*1200*/  LDC.64 R4, c[0x0][0x5a0] ;  /* 0x00016800ff047b82 */ /* 0x003e240000000a00 */
[----:B0-----:R-:W2:Y:S02]  /*1210*/  LDG.E.64 R4, desc[UR36][R4.64] ;  /* 0x0000002404047981 */ /* 0x001ea4000c1e1b00 */
[----:B--2---:R-:W-:-:S04]  /*1220*/  ISETP.NE.U32.AND P0, PT, R4, RZ, PT ;  /* 0x000000ff0400720c */ /* 0x004fc80003f05070 */
[----:B------:R-:W-:-:S13]  /*1230*/  ISETP.NE.AND.EX P0, PT, R5, RZ, PT, P0 ;  /* 0x000000ff0500720c */ /* 0x000fda0003f05300 */
[----:B------:R-:W-:Y:S05]  /*1240*/  @!P0 BRA `(.L_x_14) ;  /* 0x0000000000088947 */ /* 0x000fea0003800000 */
[----:B------:R0:W5:Y:S01]  /*1250*/  LD.E R22, desc[UR36][R4.64] ;  /* 0x0000002404167980 */ /* 0x000162000c101900 */
[----:B------:R-:W-:Y:S05]  /*1260*/  BRA `(.L_x_15) ;  /* 0x0000000000247947 */ /* 0x000fea0003800000 */
.L_x_14:
[----:B------:R-:W-:Y:S02]  /*1270*/  ULDC.64 UR4, c[0x0][0x590] ;  /* 0x0001640000047ab9 */ /* 0x000fe40000000a00 */
[----:B------:R-:W-:-:S04]  /*1280*/  ISETP.NE.U32.AND P0, PT, RZ, UR4, PT ;  /* 0x00000004ff007c0c */ /* 0x000fc8000bf05070 */
[----:B------:R-:W-:-:S13]  /*1290*/  ISETP.NE.AND.EX P0, PT, RZ, UR5, PT, P0 ;  /* 0x00000005ff007c0c */ /* 0x000fda000bf05300 */
[----:B------:R-:W-:Y:S05]  /*12a0*/  @!P0 BRA `(.L_x_16) ;  /* 0x00000000000c8947 */ /* 0x000fea0003800000 */
[----:B01----:R-:W0:Y:S02]  /*12b0*/  LDC.64 R4, c[0x0][0x590] ;  /* 0x00016400ff047b82 */ /* 0x003e240000000a00 */
[----:B0-----:R1:W5:Y:S01]  /*12c0*/  LDG.E R22, desc[UR36][R4.64] ;  /* 0x0000002404167981 */ /* 0x001362000c1e1900 */
[----:B------:R-:W-:Y:S05]  /*12d0*/  BRA `(.L_x_15) ;  /* 0x0000000000087947 */ /* 0x000fea0003800000 */
.L_x_16:
[----:B------:R-:W-:Y:S02]  /*12e0*/  ULDC UR4, c[0x0][0x584] ;  /* 0x0001610000047ab9 */ /* 0x000fe40000000800 */
[----:B------:R-:W-:-:S07]  /*12f0*/  IMAD.U32 R22, RZ, RZ, UR4 ;  /* 0x00000004ff167e24 */ /* 0x000fce000f8e00ff */
.L_x_15:
[----:B------:R-:W-:-:S13]  /*1300*/  LOP3.LUT P0, RZ, R0, 0xff, RZ, 0xc0, !PT ;  /* 0x000000ff00ff7812 */ /* 0x000fda000780c0ff */
[----:B------:R-:W-:Y:S05]  /*1310*/  @!P0 EXIT ;  /* 0x000000000000894d */ /* 0x000fea0003800000 */
[----:B------:R-:W-:Y:S01]  /*1320*/  ULDC UR4, c[0x0][0x28c] ;  /* 0x0000a30000047ab9 */ /* 0x000fe20000000800 */
[----:B------:R-:W-:Y:S01]  /*1330*/  ULDC.64 UR6, c[0x0][0x5c8] ;  /* 0x0001720000067ab9 */ /* 0x000fe20000000a00 */
[----:B------:R-:W-:Y:S02]  /*1340*/  UIADD3 UR4, UR4, 0x3f, URZ ;  /* 0x0000003f04047890 */ /* 0x000fe4000fffe03f */
[----:B------:R-:W-:Y:S02]  /*1350*/  USHF.L.U64.HI UR44, UR6, 0x3, UR7 ;  /* 0x00000003062c7899 */ /* 0x000fe40008010207 */
[----:B------:R-:W-:Y:S02]  /*1360*/  USHF.R.S32.HI UR5, URZ, 0x1f, UR4 ;  /* 0x0000001f3f057899 */ /* 0x000fe40008011404 */
[----:B------:R-:W-:Y:S02]  /*1370*/  USHF.L.U32 UR45, UR6, 0x3, URZ ;  /* 0x00000003062d7899 */ /* 0x000fe4000800063f */
[----:B------:R-:W-:Y:S01]  /*1380*/  ULEA.HI UR5, UR5, UR4, URZ, 0x6 ;  /* 0x0000000405057291 */ /* 0x000fe2000f8f303f */
[----:B------:R-:W-:Y:S01]  /*1390*/  UMOV UR38, URZ ;  /* 0x0000003f00267c82 */ /* 0x000fe20008000000 */
[----:B------:R-:W-:-:S02]  /*13a0*/  UMOV UR39, URZ ;  /* 0x0000003f00277c82 */ /* 0x000fc40008000000 */
[----:B------:R-:W-:-:S12]  /*13b0*/  USHF.R.S32.HI UR46, URZ, 0x6, UR5 ;  /* 0x000000063f2e7899 */ /* 0x000fd80008011405 */
.L_x_422:
[----:B------:R-:W-:Y:S01]  /*13c0*/  LOP3.LUT R0, R2, 0x80, RZ, 0xc0, !PT ;  /* 0x0000008002007812 */ /* 0x000fe200078ec0ff */
[----:B------:R-:W2:Y:S01]  /*13d0*/  S2UR UR7, SR_CgaCtaId ;  /* 0x00000000000779c3 */ /* 0x000ea20000008800 */
[----:B------:R-:W-:Y:S02]  /*13e0*/  UMOV UR6, 0x400 ;  /* 0x0000040000067882 */ /* 0x000fe40000000000 */
[----:B------:R-:W-:-:S06]  /*13f0*/  SHF.R.U32.HI R0, RZ, 0x7, R0 ;  /* 0x00000007ff007819 */ /* 0x000fcc0000011600 */
[----:B---3--:R-:W3:Y:S01]  /*1400*/  SHFL.IDX PT, R0, R0, RZ, 0x1f ;  /* 0x00001fff00007589 */ /* 0x008ee200000e0000 */
[----:B--2---:R-:W-:Y:S01]  /*1410*/  ULEA UR6, UR7, UR6, 0x18 ;  /* 0x0000000607067291 */ /* 0x004fe2000f8ec03f */
[----:B---3--:R-:W-:-:S13]  /*1420*/  R2UR UR4, R0 ;  /* 0x00000000000472ca */ /* 0x008fda00000e0000 */
[----:B------:R-:W-:-:S04]  /*1430*/  ULEA.HI UR5, UR4, UR4, URZ, 0x1 ;  /* 0x0000000404057291 */ /* 0x000fc8000f8f083f */
[----:B------:R-:W-:-:S04]  /*1440*/  ULOP3.LUT UR5, UR5, 0xffffe, URZ, 0xc0, !UPT ;  /* 0x000ffffe05057892 */ /* 0x000fc8000f8ec03f */
[----:B------:R-:W-:-:S03]  /*1450*/  UIADD3 UR5, UR4, -UR5, URZ ;  /* 0x8000000504057290 */ /* 0x000fc6000fffe03f */
[----:B------:R-:W-:Y:S01]  /*1460*/  ULDC UR4, c[0x0][0x28c] ;  /* 0x0000a30000047ab9 */ /* 0x000fe20000000800 */
[----:B------:R-:W-:Y:S01]  /*1470*/  ULEA UR5, UR5, UR6, 0xc ;  /* 0x0000000605057291 */ /* 0x000fe2000f8e603f */
[----:B------:R-:W-:-:S03]  /*1480*/  ISETP.LT.AND P0, PT, RZ, UR4, PT ;  /* 0x00000004ff007c0c */ /* 0x000fc6000bf01270 */
[----:B------:R-:W-:-:S04]  /*1490*/  UIADD3 UR5, UR5, 0x100, URZ ;  /* 0x0000010005057890 */ /* 0x000fc8000fffe03f */
[----:B------:R-:W-:-:S04]  /*14a0*/  USHF.R.U32.HI UR5, URZ, 0x4, UR5 ;  /* 0x000000043f057899 */ /* 0x000fc80008011605 */
[----:B------:R-:W-:Y:S02]  /*14b0*/  ULOP3.LUT UR48, UR5, 0x3fff, URZ, 0xc0, !UPT ;  /* 0x00003fff05307892 */ /* 0x000fe4000f8ec03f */
[----:B01----:R-:W-:Y:S10]  /*14c0*/  @P0 BRA `(.L_x_17) ;  /* 0x0000000000400947 */ /* 0x003ff40003800000 */
[----:B------:R-:W-:Y:S01]  /*14d0*/  MOV R0, 0x0 ;  /* 0x0000000000007802 */ /* 0x000fe20000000f00 */
[----:B------:R-:W-:Y:S01]  /*14e0*/  ULDC.64 UR4, c[0x4][0x68] ;  /* 0x01001a0000047ab9 */ /* 0x000fe20000000a00 */
[----:B------:R-:W-:Y:S01]  /*14f0*/  ULDC.64 UR6, c[0x4][0x8] ;  /* 0x0100020000067ab9 */ /* 0x000fe20000000a00 */
[----:B01----:R-:W-:Y:S01]  /*1500*/  IMAD.U32 R4, RZ, RZ, UR4 ;  /* 0x00000004ff047e24 */ /* 0x003fe2000f8e00ff */
[----:B------:R0:W1:Y:S01]  /*1510*/  LDC.64 R14, c[0x4][R0] ;  /* 0x01000000000e7b82 */ /* 0x0000620000000a00 */
[----:B------:R-:W-:Y:S01]  /*1520*/  IMAD.U32 R5, RZ, RZ, UR5 ;  /* 0x00000005ff057e24 */ /* 0x000fe2000f8e00ff */
[----:B------:R-:W-:Y:S01]  /*1530*/  ULDC.64 UR4, c[0x4][0x70] ;  /* 0x01001c0000047ab9 */ /* 0x000fe20000000a00 */
[----:B------:R-:W-:Y:S02]  /*1540*/  IMAD.U32 R10, RZ, RZ, UR6 ;  /* 0x00000006ff0a7e24 */ /* 0x000fe4000f8e00ff */
[----:B------:R-:W-:Y:S02]  /*1550*/  IMAD.U32 R6, RZ, RZ, UR4 ;  /* 0x00000004ff067e24 */ /* 0x000fe4000f8e00ff */
[----:B------:R-:W-:-:S02]  /*1560*/  IMAD.U32 R7, RZ, RZ, UR5 ;  /* 0x00000005ff077e24 */ /* 0x000fc4000f8e00ff */
[----:B------:R-:W-:Y:S02]  /*1570*/  IMAD.U32 R11, RZ, RZ, UR7 ;  /* 0x00000007ff0b7e24 */ /* 0x000fe4000f8e00ff */
[----:B------:R-:W-:Y:S02]  /*1580*/  IMAD.MOV.U32 R8, RZ, RZ, 0x1e1 ;  /* 0x000001e1ff087424 */ /* 0x000fe400078e00ff */
[----:B------:R-:W-:Y:S02]  /*1590*/  IMAD.MOV.U32 R12, RZ, RZ, 0x1 ;  /* 0x00000001ff0c7424 */ /* 0x000fe400078e00ff */
[----:B0-----:R-:W-:-:S07]  /*15a0*/  IMAD.MOV.U32 R13, RZ, RZ, RZ ;  /* 0x000000ffff0d7224 */ /* 0x001fce00078e00ff */
[----:B------:R-:W-:-:S07]  /*15b0*/  LEPC R20, `(.L_x_17) ;  /* 0x000000001014794e */ /* 0x000fce0000000000 */
[----:B-1---5:R-:W-:Y:S05]  /*15c0*/  CALL.ABS.NOINC R14 ;  /* 0x000000000e007343 */ /* 0x022fea0003c00000 */
.L_x_17:
[----:B------:R-:W-:-:S06]  /*15d0*/  ULOP3.LUT UR4, UR40, 0x1, URZ, 0xfc, !UPT ;  /* 0x0000000128047892 */ /* 0x000fcc000f8efc3f */
[----:B------:R-:W-:-:S05]  /*15e0*/  IMAD.U32 R0, RZ, RZ, UR4 ;  /* 0x00000004ff007e24 */ /* 0x000fca000f8e00ff */
[----:B------:R-:W-:-:S13]  /*15f0*/  ISETP.NE.AND P0, PT, R0, 0x3, PT ;  /* 0x000000030000780c */ /* 0x000fda0003f05270 */
[----:B------:R-:W-:Y:S05]  /*1600*/  @!P0 BRA `(.L_x_18) ;  /* 0x0000000000048947 */ /* 0x000fea0003800000 */
[----:B------:R-:W-:Y:S01]  /*1610*/  BPT.TRAP 0x1 ;  /* 0x000000040000795c */ /* 0x000fe20000300000 */
.L_x_18:
[----:B------:R-:W2:Y:S01]  /*1620*/  S2UR UR5, SR_CgaCtaId ;  /* 0x00000000000579c3 */ /* 0x000ea20000008800 */
[----:B------:R-:W-:Y:S01]  /*1630*/  UMOV UR4, 0x400 ;  /* 0x0000040000047882 */ /* 0x000fe20000000000 */
[----:B------:R-:W-:Y:S02]  /*1640*/  IMAD.U32 R0, RZ, RZ, UR38 ;  /* 0x00000026ff007e24 */ /* 0x000fe4000f8e00ff */
[----:B01----:R-:W-:-:S03]  /*1650*/  IMAD.U32 R4, RZ, RZ, UR39 ;  /* 0x00000027ff047e24 */ /* 0x003fc6000f8e00ff */
[----:B------:R-:W-:Y:S01]  /*1660*/  SHF.L.U32 R0, R0, 0x1f, RZ ;  /* 0x0000001f00007819 */ /* 0x000fe200000006ff */
[----:B--2---:R-:W-:-:S06]  /*1670*/  ULEA UR4, UR5, UR4, 0x18 ;  /* 0x0000000405047291 */ /* 0x004fcc000f8ec03f */
[----:B------:R-:W-:-:S04]  /*1680*/  IMAD.U32 R5, RZ, RZ, UR4 ;  /* 0x00000004ff057e24 */ /* 0x000fc8000f8e00ff */
[----:B------:R-:W-:-:S04]  /*1690*/  IMAD R3, R4, 0x8, R5 ;  /* 0x0000000804037824 */ /* 0x000fc800078e0205 */
[----:B------:R0:W1:Y:S01]  /*16a0*/  SYNCS.PHASECHK.TRANS64.TRYWAIT P1, [R3+URZ], R0 ;  /* 0x00000000030075a7 */ /* 0x000062000802017f */
[----:B------:R-:W-:Y:S05]  /*16b0*/  @!P0 BRA `(.L_x_19) ;  /* 0x0000000000048947 */ /* 0x000fea0003800000 */
[----:B------:R-:W-:Y:S01]  /*16c0*/  BPT.TRAP 0x1 ;  /* 0x000000040000795c */ /* 0x000fe20000300000 */
.L_x_19:
[----:B-1----:R-:W-:Y:S05]  /*16d0*/  @P1 BRA `(.L_x_20) ;  /* 0x0000000000081947 */ /* 0x002fea0003800000 */
[----:B------:R-:W1:Y:S02]  /*16e0*/  SYNCS.PHASECHK.TRANS64.TRYWAIT P1, [R3+URZ], R0 ;  /* 0x00000000030075a7 */ /* 0x000e64000802017f */
[----:B-1----:R-:W-:Y:S05]  /*16f0*/  @!P1 BRA `(.L_x_21) ;  /* 0x000000e400ac9947 */ /* 0x002fea0003800000 */
.L_x_20:
[----:B------:R-:W-:-:S04]  /*1700*/  UISETP.LT.AND UP0, UPT, UR46, 0x1, UPT ;  /* 0x000000012e00788c */ /* 0x000fc8000bf01270 */
[----:B------:R-:W-:-:S06]  /*1710*/  USEL UR4, UR46, 0x1, UP0 ;  /* 0x000000012e047887 */ /* 0x000fcc0008000000 */
[----:B01----:R-:W-:Y:S01]  /*1720*/  IMAD.U32 R0, RZ, RZ, UR4 ;  /* 0x00000004ff007e24 */ /* 0x003fe2000f8e00ff */
[----:B------:R-:W-:Y:S05]  /*1730*/  WARPSYNC.ALL ;  /* 0x0000000000007948 */ /* 0x000fea0003800000 */
[----:B------:R-:W-:-:S04]  /*1740*/  IADD3 R0, -R0, UR46, RZ ;  /* 0x0000002e00007c10 */ /* 0x000fc8000fffe1ff */
[----:B------:R-:W-:Y:S02]  /*1750*/  ISETP.GE.AND P1, PT, R0, 0x1, PT ;  /* 0x000000010000780c */ /* 0x000fe40003f26270 */
[----:B------:R-:W-:Y:S01]  /*1760*/  R2UR UR4, R5 ;  /* 0x00000000050472ca */ /* 0x000fe200000e0000 */
[----:B------:R-:W-:Y:S01]  /*1770*/  WARPGROUP.ARRIVE ;  /* 0x00000000000079c5 */ /* 0x000fe20000000000 */
[----:B------:R-:W-:Y:S01]  /*1780*/  UMOV UR9, 0x80000020 ;  /* 0x8000002000097882 */ /* 0x000fe20000000000 */
[----:B------:R-:W-:-:S10]  /*1790*/  UMOV UR11, 0x80000020 ;  /* 0x80000020000b7882 */ /* 0x000fd40000000000 */
[----:B------:R-:W-:-:S04]  /*17a0*/  UIADD3 UR4, UR4, 0x28100, URZ ;  /* 0x0002810004047890 */ /* 0x000fc8000fffe03f */
[----:B------:R-:W-:-:S04]  /*17b0*/  USHF.R.U32.HI UR4, URZ, 0x4, UR4 ;  /* 0x000000043f047899 */ /* 0x000fc80008011604 */
[----:B------:R-:W-:Y:S02]  /*17c0*/  ULOP3.LUT UR5, UR4, 0x3fff, URZ, 0xc0, !UPT ;  /* 0x00003fff04057892 */ /* 0x000fe4000f8ec03f */
[----:B------:R-:W-:Y:S02]  /*17d0*/  ULOP3.LUT UR4, UR48, 0x10000, URZ, 0xfc, !UPT ;  /* 0x0001000030047892 */ /* 0x000fe4000f8efc3f */
[----:B------:R-:W-:Y:S02]  /*17e0*/  ULOP3.LUT UR5, UR5, 0x10000, URZ, 0xfc, !UPT ;  /* 0x0001000005057892 */ /* 0x000fe4000f8efc3f */
[----:B------:R-:W-:Y:S02]  /*17f0*/  ULEA UR6, UR39, UR4, 0xb ;  /* 0x0000000427067291 */ /* 0x000fe4000f8e583f */
[----:B------:R-:W-:-:S05]  /*1800*/  UIMAD UR7, UR39, 0x180, UR5 ;  /* 0x00000180270778a4 */ /* 0x000fca000f8e0205 */
[----:B------:R-:W-:Y:S02]  /*1810*/  UMOV UR8, UR6 ;  /* 0x0000000600087c82 */ /* 0x000fe40008000000 */
[----:B------:R-:W-:Y:S02]  /*1820*/  UMOV UR10, UR7 ;  /* 0x00000007000a7c82 */ /* 0x000fe40008000000 */
[----:B------:R-:W-:Y:S01]  /*1830*/  IGMMA.64x96x32.S8.S8 R168, gdesc[UR8], RZ, !UPT, gsb0 ;  /* 0x02a0000008a879f1 */ /* 0x000fe2000c0410ff */
[----:B------:R-:W-:Y:S01]  /*1840*/  UIADD3 UR8, UR6, 0x200, URZ ;  /* 0x0000020006087890 */ /* 0x000fe2000fffe03f */
[----:B------:R-:W-:Y:S01]  /*1850*/  UMOV UR9, 0x80000020 ;  /* 0x8000002000097882 */ /* 0x000fe20000000000 */
[----:B------:R-:W-:Y:S02]  /*1860*/  WARPGROUP.DEPBAR.LE gsb0, 0x0 ;  /* 0x00008000000079c5 */ /* 0x000fe40000010000 */
[----:B------:R-:W-:-:S06]  /*1870*/  WARPGROUP.ARRIVE ;  /* 0x00000000000079c5 */ /* 0x000fcc0000000000 */
        /* <DEDUP_REMOVED lines=11> */
[----:B------:R-:W-:Y:S02]  /*1930*/  UIADD3 UR8, UR6, 0x2, URZ ;  /* 0x0000000206087890 */ /* 0x000fe4000fffe03f */
[----:B------:R-:W-:Y:S01]  /*1940*/  UIADD3 UR10, UR7, 0x2, URZ ;  /* 0x00000002070a7890 */ /* 0x000fe2000fffe03f */
[----:B------:R-:W-:Y:S01]  /*1950*/  UMOV UR9, 0x80000020 ;  /* 0x8000002000097882 */ /* 0x000fe20000000000 */
[----:B------:R-:W-:Y:S01]  /*1960*/  UMOV UR11, 0x80000020 ;  /* 0x80000020000b7882 */ /* 0x000fe20000000000 */
[----:B------:R-:W-:Y:S02]  /*1970*/  WARPGROUP.DEPBAR.LE gsb0, 0x0 ;  /* 0x00008000000079c5 */ /* 0x000fe40000010000 */
[----:B------:R-:W-:-:S06]  /*1980*/  WARPGROUP.ARRIVE ;  /* 0x00000000000079c5 */ /* 0x000fcc0000000000 */
[----:B------:R-:W-:Y:S01]  /*1990*/  IGMMA.64x96x32.S8.S8 R168, gdesc[UR8], R168, gsb0 ;  /* 0x02a0000008a879f1 */ /* 0x000fe200080410a8 */
[----:B------:R-:W-:Y:S01]  /*19a0*/  UIADD3 UR8, UR6, 0x202, URZ ;  /* 0x0000020206087890 */ /* 0x000fe2000fffe03f */
        /* <DEDUP_REMOVED lines=13> */
[----:B------:R-:W-:Y:S03]  /*1a80*/  IGMMA.64x96x32.S8.S8 R24, gdesc[UR8], R24, gsb0 ;  /* 0x02a00000081879f1 */ /* 0x000fe60008041018 */
[----:B------:R-:W-:Y:S02]  /*1a90*/  WARPGROUP.DEPBAR.LE gsb0, 0x0 ;  /* 0x00008000000079c5 */ /* 0x000fe40000010000 */
[----:B------:R-:W-:Y:S05]  /*1aa0*/  @!P1 BRA `(.L_x_22) ;  /* 0x00000004006c9947 */ /* 0x000fea0003800000 */
[----:B------:R-:W-:-:S04]  /*1ab0*/  UIADD3 UR6, UR39, 0x1, URZ ;  /* 0x0000000127067890 */ /* 0x000fc8000fffe03f */
[----:B------:R-:W-:-:S04]  /*1ac0*/  UISETP.NE.AND UP0, UPT, UR6, 0x5, UPT ;  /* 0x000000050600788c */ /* 0x000fc8000bf05270 */
[----:B------:R-:W-:Y:S02]  /*1ad0*/  USEL UR7, URZ, 0x1, UP0 ;  /* 0x000000013f077887 */ /* 0x000fe40008000000 */
[----:B------:R-:W-:Y:S02]  /*1ae0*/  USEL UR6, UR6, URZ, UP0 ;  /* 0x0000003f06067287 */ /* 0x000fe40008000000 */
[----:B------:R-:W-:-:S06]  /*1af0*/  ULOP3.LUT UR7, UR38, UR7, URZ, 0x3c, !UPT ;  /* 0x0000000726077292 */ /* 0x000fcc000f8e3c3f */
[----:B------:R-:W-:Y:S01]  /*1b00*/  IMAD.U32 R6, RZ, RZ, UR7 ;  /* 0x00000007ff067e24 */ /* 0x000fe2000f8e00ff */
[----:B------:R-:W-:-:S06]  /*1b10*/  UMOV UR7, UR39 ;  /* 0x0000002700077c82 */ /* 0x000fcc0008000000 */
.L_x_29:
[----:B------:R-:W-:Y:S05]  /*1b20*/  @!P0 BRA `(.L_x_23) ;  /* 0x0000000000048947 */ /* 0x000fea0003800000 */
[----:B------:R-:W-:Y:S01]  /*1b30*/  BPT.TRAP 0x1 ;  /* 0x000000040000795c */ /* 0x000fe20000300000 */
.L_x_23:
[----:B------:R-:W0:Y:S01]  /*1b40*/  S2UR UR9, SR_CgaCtaId ;  /* 0x00000000000979c3 */ /* 0x000e220000008800 */
[----:B------:R-:W-:Y:S01]  /*1b50*/  UMOV UR8, 0x400 ;  /* 0x0000040000087882 */ /* 0x000fe20000000000 */
[----:B------:R-:W-:Y:S01]  /*1b60*/  IMAD.U32 R4, RZ, RZ, UR6 ;  /* 0x00000006ff047e24 */ /* 0x000fe2000f8e00ff */
[----:B------:R-:W-:Y:S01]  /*1b70*/  SHF.L.U32 R3, R6, 0x1f, RZ ;  /* 0x0000001f06037819 */ /* 0x000fe200000006ff */
[----:B0-----:R-:W-:-:S06]  /*1b80*/  ULEA UR8, UR9, UR8, 0x18 ;  /* 0x0000000809087291 */ /* 0x001fcc000f8ec03f */
[----:B------:R-:W-:-:S04]  /*1b90*/  IMAD.U32 R5, RZ, RZ, UR8 ;  /* 0x00000008ff057e24 */ /* 0x000fc8000f8e00ff */
[----:B------:R-:W-:-:S04]  /*1ba0*/  IMAD R4, R4, 0x8, R5 ;  /* 0x0000000804047824 */ /* 0x000fc800078e0205 */
[----:B------:R0:W1:Y:S01]  /*1bb0*/  SYNCS.PHASECHK.TRANS64.TRYWAIT P1, [R4+URZ], R3 ;  /* 0x00000003040075a7 */ /* 0x000062000802017f */
[----:B------:R-:W-:Y:S05]  /*1bc0*/  @!P0 BRA `(.L_x_24) ;  /* 0x0000000000048947 */ /* 0x000fea0003800000 */
[----:B------:R-:W-:Y:S01]  /*1bd0*/  BPT.TRAP 0x1 ;  /* 0x000000040000795c */ /* 0x000fe20000300000 */
.L_x_24:
[----:B-1----:R-:W-:Y:S05]  /*1be0*/  @P1 BRA `(.L_x_25) ;  /* 0x0000000000081947 */ /* 0x002fea0003800000 */
[----:B------:R-:W1:Y:S02]  /*1bf0*/  SYNCS.PHASECHK.TRANS64.TRYWAIT P1, [R4+URZ], R3 ;  /* 0x00000003040075a7 */ /* 0x000e64000802017f */
[----:B-1----:R-:W-:Y:S05]  /*1c00*/  @!P1 BRA `(.L_x_26) ;  /* 0x000000e0007c9947 */ /* 0x002fea0003800000 */
.L_x_25:
[----:B------:R-:W-:Y:S01]  /*1c10*/  ULEA UR12, UR6, UR4, 0xb ;  /* 0x00000004060c7291 */ /* 0x000fe2000f8e583f */
[----:B------:R-:W-:Y:S01]  /*1c20*/  WARPGROUP.ARRIVE ;  /* 0x00000000000079c5 */ /* 0x000fe20000000000 */
[----:B------:R-:W-:Y:S01]  /*1c30*/  UIMAD UR13, UR6, 0x180, UR5 ;  /* 0x00000180060d78a4 */ /* 0x000fe2000f8e0205 */
[----:B------:R-:W-:Y:S01]  /*1c40*/  UMOV UR9, 0x80000020 ;  /* 0x8000002000097882 */ /* 0x000fe20000000000 */
[----:B------:R-:W-:-:S03]  /*1c50*/  UMOV UR11, 0x80000020 ;  /* 0x80000020000b7882 */ /* 0x000fc60000000000 */
[----:B------:R-:W-:Y:S02]  /*1c60*/  UMOV UR8, UR12 ;  /* 0x0000000c00087c82 */ /* 0x000fe40008000000 */
[----:B------:R-:W-:Y:S02]  /*1c70*/  UMOV UR10, UR13 ;  /* 0x0000000d000a7c82 */ /* 0x000fe40008000000 */
        /* <DEDUP_REMOVED lines=40> */
[----:B------:R-:W-:Y:S01]  /*1f00*/  BPT.TRAP 0x1 ;  /* 0x000000040000795c */ /* 0x000fe20000300000 */
.L_x_27:
[----:B------:R-:W-:Y:S01]  /*1f10*/  ISETP.NE.AND P1, PT, R18, RZ, PT ;  /* 0x000000ff1200720c */ /* 0x000fe20003f25270 */
[----:B01----:R-:W-:Y:S01]  /*1f20*/  IMAD.U32 R4, RZ, RZ, UR7 ;  /* 0x00000007ff047e24 */ /* 0x003fe2000f8e00ff */
[----:B------:R-:W-:-:S11]  /*1f30*/  UISETP.GT.U32.AND UP0, UPT, UR40, 0x1, UPT ;  /* 0x000000012800788c */ /* 0x000fd6000bf04070 */
[----:B------:R-:W-:-:S04]  /*1f40*/  @P1 IMAD R3, R4, 0x8, R5 ;  /* 0x0000000804031824 */ /* 0x000fc800078e0205 */
[----:B------:R-:W-:-:S05]  /*1f50*/  @P1 VIADD R4, R3, 0x28 ;  /* 0x0000002803041836 */ /* 0x000fca0000000000 */
[----:B------:R-:W-:-:S04]  /*1f60*/  @P1 PRMT R4, R19, 0x654, R4 ;  /* 0x0000065413041816 */ /* 0x000fc80000000004 */
[----:B------:R0:W-:Y:S01]  /*1f70*/  @P1 SYNCS.ARRIVE.TRANS64.RED.A1T0 RZ, [R4+URZ], RZ ;  /* 0x000000ff04ff19a7 */ /* 0x0001e2000810043f */
[----:B------:R-:W-:-:S13]  /*1f80*/  PLOP3.LUT P1, PT, PT, PT, UP0, 0x80, 0x0 ;  /* 0x000000000000781c */ /* 0x000fda0003f2f008 */
[----:B0-----:R-:W-:Y:S05]  /*1f90*/  @P1 BRA `(.L_x_28) ;  /* 0x0000000000041947 */ /* 0x001fea0003800000 */
[----:B------:R-:W-:Y:S01]  /*1fa0*/  BPT.TRAP 0x1 ;  /* 0x000000040000795c */ /* 0x000fe20000300000 */
.L_x_28:
[----:B------:R-:W-:Y:S01]  /*1fb0*/  UIADD3 UR6, UR6, 0x1, URZ ;  /* 0x0000000106067890 */ /* 0x000fe2000fffe03f */
[C---:B------:R-:W-:Y:S01]  /*1fc0*/  ISETP.GT.AND P1, PT, R0.reuse, 0x1, PT ;  /* 0x000000010000780c */ /* 0x040fe20003f24270 */
[----:B------:R-:W-:Y:S01]  /*1fd0*/  UIADD3 UR7, UR7, 0x1, URZ ;  /* 0x0000000107077890 */ /* 0x000fe2000fffe03f */
[----:B------:R-:W-:Y:S01]  /*1fe0*/  VIADD R0, R0, 0xffffffff ;  /* 0xffffffff00007836 */ /* 0x000fe20000000000 */
[----:B------:R-:W-:Y:S02]  /*1ff0*/  UISETP.NE.AND UP0, UPT, UR6, 0x5, UPT ;  /* 0x000000050600788c */ /* 0x000fe4000bf05270 */
[----:B------:R-:W-:Y:S02]  /*2000*/  UISETP.NE.AND UP1, UPT, UR7, 0x5, UPT ;  /* 0x000000050700788c */ /* 0x000fe4000bf25270 */
[----:B------:R-:W-:Y:S02]  /*2010*/  USEL UR8, URZ, 0x1, UP0 ;  /* 0x000000013f087887 */ /* 0x000fe40008000000 */
[----:B------:R-:W-:-:S02]  /*2020*/  USEL UR6, UR6, URZ, UP0 ;  /* 0x0000003f06067287 */ /* 0x000fc40008000000 */
[----:B------:R-:W-:Y:S02]  /*2030*/  USEL UR7, UR7, URZ, UP1 ;  /* 0x0000003f07077287 */ /* 0x000fe40008800000 */
[----:B------:R-:W-:Y:S01]  /*2040*/  LOP3.LUT R6, R6, UR8, RZ, 0x3c, !PT ;  /* 0x0000000806067c12 */ /* 0x000fe2000f8e3cff */
[----:B------:R-:W-:Y:S09]  /*2050*/  @P1 BRA `(.L_x_29) ;  /* 0xfffffff800b01947 */ /* 0x000ff2000383ffff */
.L_x_22:
[----:B------:R-:W0:Y:S02]  /*2060*/  LDC R0, c[0x0][0x28c] ;  /* 0x0000a300ff007b82 */ /* 0x000e240000000800 */
[----:B0-----:R-:W-:-:S13]  /*2070*/  ISETP.GE.AND P1, PT, R0, 0x1, PT ;  /* 0x000000010000780c */ /* 0x001fda0003f26270 */
[----:B------:R-:W-:Y:S05]  /*2080*/  @!P1 BRA `(.L_x_30) ;  /* 0x0000000000549947 */ /* 0x000fea0003800000 */
[----:B------:R-:W-:Y:S05]  /*2090*/  @!P0 BRA `(.L_x_31) ;  /* 0x0000000000048947 */ /* 0x000fea0003800000 */
[----:B------:R-:W-:Y:S01]  /*20a0*/  BPT.TRAP 0x1 ;  /* 0x000000040000795c */ /* 0x000fe20000300000 */
.L_x_31:
[----:B------:R-:W-:Y:S01]  /*20b0*/  ISETP.NE.AND P0, PT, R18, RZ, PT ;  /* 0x000000ff1200720c */ /* 0x000fe20003f05270 */
[----:B------:R-:W-:-:S12]  /*20c0*/  BSSY B0, `(.L_x_32) ;  /* 0x000000d000007945 */ /* 0x000fd80003800000 */
[----:B------:R-:W-:Y:S05]  /*20d0*/  @!P0 BRA `(.L_x_33) ;  /* 0x00000000002c8947 */ /* 0x000fea0003800000 */
[----:B------:R-:W-:-:S04]  /*20e0*/  UISETP.LT.AND UP0, UPT, UR46, 0x1, UPT ;  /* 0x000000012e00788c */ /* 0x000fc8000bf01270 */
[----:B------:R-:W-:-:S04]  /*20f0*/  USEL UR6, UR46, 0x1, UP0 ;  /* 0x000000012e067887 */ /* 0x000fc80008000000 */
[----:B------:R-:W-:-:S04]  /*2100*/  UIADD3 UR6, UR39, UR46, -UR6 ;  /* 0x0000002e27067290 */ /* 0x000fc8000fffe806 */
[----:B------:R-:W-:-:S04]  /*2110*/  UIMAD.WIDE.U32 UR4, UR6, -0x33333333, URZ ;  /* 0xcccccccd060478a5 */ /* 0x000fc8000f8e003f */
[----:B------:R-:W-:-:S04]  /*2120*/  USHF.R.U32.HI UR4, URZ, 0x2, UR5 ;  /* 0x000000023f047899 */ /* 0x000fc80008011605 */
[----:B------:R-:W-:-:S06]  /*2130*/  UIMAD UR6, UR4, -0x5, UR6 ;  /* 0xfffffffb040678a4 */ /* 0x000fcc000f8e0206 */
[----:B------:R-:W-:-:S04]  /*2140*/  IMAD.U32 R0, RZ, RZ, UR6 ;  /* 0x00000006ff007e24 */ /* 0x000fc8000f8e00ff */
[----:B------:R-:W-:-:S04]  /*2150*/  IMAD R0, R0, 0x8, R5 ;  /* 0x0000000800007824 */ /* 0x000fc800078e0205 */
[----:B------:R-:W-:-:S05]  /*2160*/  VIADD R0, R0, 0x28 ;  /* 0x0000002800007836 */ /* 0x000fca0000000000 */
[----:B------:R-:W-:-:S04]  /*2170*/  PRMT R0, R19, 0x654, R0 ;  /* 0x0000065413007816 */ /* 0x000fc80000000000 */
[----:B------:R0:W-:Y:S03]  /*2180*/  SYNCS.ARRIVE.TRANS64.RED.A1T0 RZ, [R0+URZ], RZ ;  /* 0x000000ff00ff79a7 */ /* 0x0001e6000810043f */
.L_x_33:
[----:B------:R-:W-:Y:S05]  /*2190*/  BSYNC B0 ;  /* 0x0000000000007941 */ /* 0x000fea0003800000 */
.L_x_32:
[----:B------:R-:W-:-:S06]  /*21a0*/  UISETP.GT.U32.AND UP0, UPT, UR40, 0x1, UPT ;  /* 0x000000012800788c */ /* 0x000fcc000bf04070 */
[----:B------:R-:W-:-:S13]  /*21b0*/  PLOP3.LUT P0, PT, PT, PT, UP0, 0x80, 0x0 ;  /* 0x000000000000781c */ /* 0x000fda0003f0f008 */
[----:B------:R-:W-:Y:S05]  /*21c0*/  @P0 BRA `(.L_x_30) ;  /* 0x0000000000040947 */ /* 0x000fea0003800000 */
[----:B------:R-:W-:Y:S01]  /*21d0*/  BPT.TRAP 0x1 ;  /* 0x000000040000795c */ /* 0x000fe20000300000 */
.L_x_30:
[C---:B0-----:R-:W-:Y:S01]  /*21e0*/  LOP3.LUT R0, R2.reuse, 0x3, RZ, 0xc0, !PT ;  /* 0x0000000302007812 */ /* 0x041fe200078ec0ff */
[----:B------:R-:W-:Y:S01]  /*21f0*/  IMAD.MOV.U32 R217, RZ, RZ, -0x2 ;  /* 0xfffffffeffd97424 */ /* 0x000fe200078e00ff */
[----:B------:R-:W-:Y:S01]  /*2200*/  ULDC UR12, c[0x0][0x288] ;  /* 0x0000a200000c7ab9 */ /* 0x000fe20000000800 */
[----:B------:R-:W-:Y:S01]  /*2210*/  UIMAD UR42, UR42, 0x60, URZ ;  /* 0x000000602a2a78a4 */ /* 0x000fe2000f8e023f */
[----:B------:R-:W-:Y:S01]  /*2220*/  LOP3.LUT R4, R2, 0x60, RZ, 0xc0, !PT ;  /* 0x0000006002047812 */ /* 0x000fe200078ec0ff */
[----:B------:R-:W-:Y:S01]  /*2230*/  IMAD R217, R0, R217, UR12 ;  /* 0x0000000c00d97e24 */ /* 0x000fe2000f8e02d9 */
[--C-:B------:R-:W-:Y:S01]  /*2240*/  SHF.R.U32.HI R0, RZ, 0x7, R2.reuse ;  /* 0x00000007ff007819 */ /* 0x100fe20000011602 */
[----:B------:R-:W-:Y:S01]  /*2250*/  UIMAD.WIDE UR8, UR41, 0x200, URZ ;  /* 0x00000200290878a5 */ /* 0x000fe2000f8e023f */
[----:B------:R-:W-:Y:S01]  /*2260*/  SHF.R.U32.HI R3, RZ, 0x2, R2 ;  /* 0x00000002ff037819 */ /* 0x000fe20000011602 */
[----:B------:R-:W-:Y:S01]  /*2270*/  USHF.L.U32 UR41, UR41, 0x9, URZ ;  /* 0x0000000929297899 */ /* 0x000fe2000800063f */
[----:B------:R-:W-:Y:S01]  /*2280*/  LOP3.LUT R0, R0, 0x1, RZ, 0xc0, !PT ;  /* 0x0000000100007812 */ /* 0x000fe200078ec0ff */
[----:B------:R-:W-:Y:S01]  /*2290*/  UISETP.GE.AND UP0, UPT, UR42, UR12, UPT ;  /* 0x0000000c2a00728c */ /* 0x000fe2000bf06270 */
[----:B------:R-:W-:Y:S01]  /*22a0*/  IMAD.SHL.U32 R8, R2, 0x2, RZ ;  /* 0x0000000202087824 */ /* 0x000fe200078e00ff */
[----:B------:R-:W-:Y:S01]  /*22b0*/  UIADD3 UR39, UR46, UR39, URZ ;  /* 0x000000272e277290 */ /* 0x000fe2000fffe03f */
[----:B------:R-:W-:Y:S01]  /*22c0*/  SHF.R.U32.HI R5, RZ, 0x1, R4 ;  /* 0x00000001ff057819 */ /* 0x000fe20000011604 */
[----:B------:R-:W-:Y:S01]  /*22d0*/  ULDC UR7, c[0x0][0x284] ;  /* 0x0000a10000077ab9 */ /* 0x000fe20000000800 */
[----:B------:R-:W-:Y:S01]  /*22e0*/  IMAD.U32 R9, RZ, RZ, UR42 ;  /* 0x0000002aff097e24 */ /* 0x000fe2000f8e00ff */
[----:B------:R-:W-:Y:S01]  /*22f0*/  UISETP.GE.OR UP0, UPT, UR41, UR7, UP0 ;  /* 0x000000072900728c */ /* 0x000fe20008706670 */
[----:B------:R-:W-:Y:S01]  /*2300*/  IMAD.SHL.U32 R4, R0, 0x40, RZ ;  /* 0x0000004000047824 */ /* 0x000fe200078e00ff */
[----:B------:R-:W-:Y:S01]  /*2310*/  UISETP.GT.U32.AND UP1, UPT, UR39, 0x4, UPT ;  /* 0x000000042700788c */ /* 0x000fe2000bf24070 */
[----:B------:R-:W-:Y:S01]  /*2320*/  LOP3.LUT R3, R3, 0x7, RZ, 0xc0, !PT ;  /* 0x0000000703037812 */ /* 0x000fe200078ec0ff */
[----:B------:R-:W-:Y:S01]  /*2330*/  USHF.R.S32.HI UR13, URZ, 0x1f, UR43 ;  /* 0x0000001f3f0d7899 */ /* 0x000fe2000801142b */
[----:B------:R-:W-:Y:S01]  /*2340*/  LOP3.LUT R8, R9, 0x6, R8, 0xf8, !PT ;  /* 0x0000000609087812 */ /* 0x000fe200078ef808 */
[----:B------:R-:W-:Y:S01]  /*2350*/  UIMAD.WIDE.U32 UR4, UR39, -0x33333333, URZ ;  /* 0xcccccccd270478a5 */ /* 0x000fe2000f8e003f */
[--C-:B------:R-:W-:Y:S01]  /*2360*/  LOP3.LUT R4, R4, 0x40, R3.reuse, 0xe2, !PT ;  /* 0x0000004004047812 */ /* 0x100fe200078ee203 */
[----:B------:R-:W-:Y:S01]  /*2370*/  ULDC.64 UR10, c[0x0][0x5d0] ;  /* 0x00017400000a7ab9 */ /* 0x000fe20000000a00 */
[----:B------:R-:W-:Y:S01]  /*2380*/  UISETP.LT.U32.AND UP1, UPT, UR46, 0x5, UP1 ;  /* 0x000000052e00788c */ /* 0x000fe20008f21070 */
[----:B------:R-:W-:Y:S01]  /*2390*/  PLOP3.LUT P0, PT, PT, PT, UP0, 0x80, 0x0 ;  /* 0x000000000000781c */ /* 0x000fe20003f0f008 */
[----:B------:R-:W-:Y:S01]  /*23a0*/  UISETP.GE.U32.AND UP2, UPT, UR46, 0x5, UPT ;  /* 0x000000052e00788c */ /* 0x000fe2000bf46070 */
[----:B------:R-:W-:Y:S01]  /*23b0*/  IADD3 R3, RZ, -R5, -R3 ;  /* 0x80000005ff037210 */ /* 0x000fe20007ffe803 */
[----:B------:R-:W-:Y:S01]  /*23c0*/  UIMAD UR6, UR13, UR10, URZ ;  /* 0x0000000a0d0672a4 */ /* 0x000fe2000f8e023f */
[--C-:B------:R-:W-:Y:S01]  /*23d0*/  SHF.R.S32.HI R9, RZ, 0x1f, R8.reuse ;  /* 0x0000001fff097819 */ /* 0x100fe20000011408 */
[----:B------:R-:W-:Y:S01]  /*23e0*/  USHF.R.U32.HI UR4, URZ, 0x2, UR5 ;  /* 0x000000023f047899 */ /* 0x000fe20008011605 */
[----:B------:R-:W-:Y:S01]  /*23f0*/  IMAD.U32 R15, RZ, RZ, UR10 ;  /* 0x0000000aff0f7e24 */ /* 0x000fe2000f8e00ff */
[----:B------:R-:W-:Y:S01]  /*2400*/  USEL UR5, URZ, 0x1, !UP1 ;  /* 0x000000013f057887 */ /* 0x000fe2000c800000 */
[----:B------:R-:W-:Y:S01]  /*2410*/  IMAD R0, R0, -0x40, R3 ;  /* 0xffffffc000007824 */ /* 0x000fe200078e0203 */
[----:B------:R-:W-:Y:S01]  /*2420*/  UIMAD UR6, UR43, UR11, UR6 ;  /* 0x0000000b2b0672a4 */ /* 0x000fe2000f8e0206 */
[----:B------:R-:W-:Y:S01]  /*2430*/  IMAD.U32 R7, RZ, RZ, UR7 ;  /* 0x00000007ff077e24 */ /* 0x000fe2000f8e00ff */
[----:B------:R-:W-:Y:S01]  /*2440*/  ULOP3.LUT UR38, UR38, UR5, URZ, 0x3c, !UPT ;  /* 0x0000000526267292 */ /* 0x000fe2000f8e3c3f */
[----:B------:R-:W-:Y:S01]  /*2450*/  IMAD.WIDE.U32 R14, R15, UR43, R8 ;  /* 0x0000002b0f0e7c25 */ /* 0x000fe2000f8e0008 */
[----:B------:R-:W-:Y:S01]  /*2460*/  UIMAD UR39, UR4, -0x5, UR39 ;  /* 0xfffffffb042778a4 */ /* 0x000fe2000f8e0227 */
[----:B------:R-:W-:Y:S01]  /*2470*/  LOP3.LUT R3, R4, UR8, R5, 0xfe, !PT ;  /* 0x0000000804037c12 */ /* 0x000fe2000f8efe05 */
[----:B------:R-:W-:Y:S01]  /*2480*/  @UP2 ULOP3.LUT UR38, UR38, 0x1, UR4, 0x78, !UPT ;  /* 0x0000000126262892 */ /* 0x000fe2000f8e7804 */
[----:B------:R-:W-:Y:S01]  /*2490*/  IADD3 R0, R7, -UR41, R0 ;  /* 0x8000002907007c10 */ /* 0x000fe2000fffe000 */
[----:B------:R-:W-:Y:S01]  /*24a0*/  VIADD R15, R15, UR6 ;  /* 0x000000060f0f7c36 */ /* 0x000fe20008000000 */
[----:B------:R-:W-:Y:S01]  /*24b0*/  UMOV UR41, 0xffffffff ;  /* 0xffffffff00297882 */ /* 0x000fe20000000000 */
[----:B------:R-:W-:Y:S01]  /*24c0*/  VIADD R217, R217, -UR42 ;  /* 0x8000002ad9d97c36 */ /* 0x000fe20008000000 */
[----:B------:R-:W-:Y:S07]  /*24d0*/  @P0 BRA `(.L_x_34) ;  /* 0x000000b800980947 */ /* 0x000fee0003800000 */
[----:B-----5:R-:W-:Y:S01]  /*24e0*/  ISETP.NE.AND P0, PT, R22, RZ, PT ;  /* 0x000000ff1600720c */ /* 0x020fe20003f05270 */
[----:B------:R-:W-:Y:S01]  /*24f0*/  ULDC.64 UR6, c[0x0][0x5c8] ;  /* 0x0001720000067ab9 */ /* 0x000fe20000000a00 */
[----:B------:R-:W-:Y:S01]  /*2500*/  BSSY B0, `(.L_x_34) ;  /* 0x0000ba3000007945 */ /* 0x000fe20003800000 */
[----:B------:R-:W-:Y:S01]  /*2510*/  UIMAD UR4, UR9, UR6, URZ ;  /* 0x00000006090472a4 */ /* 0x000fe2000f8e023f */
[----:B------:R-:W-:Y:S02]  /*2520*/  IMAD.U32 R4, RZ, RZ, UR7 ;  /* 0x00000007ff047e24 */ /* 0x000fe4000f8e00ff */
[----:B------:R-:W-:-:S04]  /*2530*/  IMAD.WIDE.U32 R14, R3, UR6, R14 ;  /* 0x00000006030e7c25 */ /* 0x000fc8000f8e000e */
[----:B------:R-:W-:-:S04]  /*2540*/  IMAD R5, R3, R4, UR4 ;  /* 0x0000000403057e24 */ /* 0x000fc8000f8e0204 */
[----:B------:R-:W-:Y:S01]  /*2550*/  IMAD.IADD R20, R15, 0x1, R5 ;  /* 0x000000010f147824 */ /* 0x000fe200078e0205 */
[----:B------:R-:W-:Y:S06]  /*2560*/  @!P0 BRA `(.L_x_35) ;  /* 0x00000084005c8947 */ /* 0x000fec0003800000 */
[----:B------:R-:W0:Y:S01]  /*2570*/  LDC.64 R4, c[0x0][0x5b0] ;  /* 0x00016c00ff047b82 */ /* 0x000e220000000a00 */
[----:B------:R-:W-:Y:S01]  /*2580*/  ULDC.64 UR4, c[0x0][0x5b8] ;  /* 0x00016e0000047ab9 */ /* 0x000fe20000000a00 */
[----:B------:R-:W-:Y:S01]  /*2590*/  ISETP.GE.AND P2, PT, R0, 0x1, PT ;  /* 0x000000010000780c */ /* 0x000fe20003f46270 */
[----:B------:R-:W-:Y:S01]  /*25a0*/  IMAD.U32 R11, RZ, RZ, UR4 ;  /* 0x00000004ff0b7e24 */ /* 0x000fe2000f8e00ff */
[----:B------:R-:W-:Y:S01]  /*25b0*/  UIMAD UR4, UR13, UR4, URZ ;  /* 0x000000040d0472a4 */ /* 0x000fe2000f8e023f */
[----:B------:R-:W-:Y:S01]  /*25c0*/  BSSY B1, `(.L_x_36) ;  /* 0x000000e000017945 */ /* 0x000fe20003800000 */
[----:B------:R-:W-:Y:S01]  /*25d0*/  ISETP.LT.OR P1, PT, R217, 0x1, !P2 ;  /* 0x00000001d900780c */ /* 0x000fe20005721670 */
[----:B------:R-:W-:Y:S01]  /*25e0*/  IMAD.WIDE.U32 R8, R11, UR43, R8 ;  /* 0x0000002b0b087c25 */ /* 0x000fe2000f8e0008 */
[----:B------:R-:W1:Y:S01]  /*25f0*/  LDC.64 R6, c[0x0][0x5a8] ;  /* 0x00016a00ff067b82 */ /* 0x000e620000000a00 */
[----:B------:R-:W-:Y:S02]  /*2600*/  UIMAD UR4, UR43, UR5, UR4 ;  /* 0x000000052b0472a4 */ /* 0x000fe4000f8e0204 */
[----:B------:R-:W-:-:S04]  /*2610*/  IMAD.MOV.U32 R10, RZ, RZ, R8 ;  /* 0x000000ffff0a7224 */ /* 0x000fc800078e0008 */
[----:B------:R-:W-:Y:S02]  /*2620*/  VIADD R11, R9, UR4 ;  /* 0x00000004090b7c36 */ /* 0x000fe40008000000 */
[----:B0-----:R-:W-:Y:S02]  /*2630*/  IMAD R218, R4, UR9, RZ ;  /* 0x0000000904da7c24 */ /* 0x001fe4000f8e02ff */
[----:B------:R-:W-:-:S04]  /*2640*/  IMAD.WIDE.U32 R12, R3, R4, R10 ;  /* 0x00000004030c7225 */ /* 0x000fc800078e000a */
[----:B------:R-:W-:Y:S01]  /*2650*/  IMAD R219, R3, R5, R218 ;  /* 0x0000000503db7224 */ /* 0x000fe200078e02da */
[----:B-1----:R-:W-:-:S04]  /*2660*/  IADD3 R12, P0, R12, R6, RZ ;  /* 0x000000060c0c7210 */ /* 0x002fc80007f1e0ff */
[----:B------:R-:W-:Y:S01]  /*2670*/  IADD3.X R13, R7, R13, R219, P0, !PT ;  /* 0x0000000d070d7210 */ /* 0x000fe200007fe4db */
[----:B------:R-:W-:Y:S08]  /*2680*/  @P1 BRA `(.L_x_37) ;  /* 0x0000000000041947 */ /* 0x000ff00003800000 */
[----:B------:R0:W5:Y:S02]  /*2690*/  LDG.E.U8 R216, desc[UR36][R12.64] ;  /* 0x000000240cd87981 */ /* 0x000164000c1e1100 */
.L_x_37:
[----:B------:R-:W-:Y:S05]  /*26a0*/  BSYNC B1 ;  /* 0x0000000000017941 */ /* 0x000fea0003800000 */
.L_x_36:
[----:B-----5:R-:W-:Y:S01]  /*26b0*/  LOP3.LUT R15, R216, 0xffff, RZ, 0xc0, !PT ;  /* 0x0000ffffd80f7812 */ /* 0x020fe200078ec0ff */
[----:B------:R-:W-:Y:S01]  /*26c0*/  ULDC.64 UR4, c[0x0][0x5c0] ;  /* 0x0001700000047ab9 */ /* 0x000fe20000000a00 */
[----:B------:R-:W-:Y:S01]  /*26d0*/  ISETP.LT.OR P3, PT, R217, 0x2, !P2 ;  /* 0x00000002d900780c */ /* 0x000fe20005761670 */
[----:B------:R-:W-:Y:S01]  /*26e0*/  BSSY B1, `(.L_x_38) ;  /* 0x000000b000017945 */ /* 0x000fe20003800000 */
[----:B------:R-:W-:Y:S02]  /*26f0*/  PRMT R15, R15, 0x8880, RZ ;  /* 0x000088800f0f7816 */ /* 0x000fe400000000ff */
[----:B------:R-:W-:-:S03]  /*2700*/  IADD3 R14, P0, R14, UR4, RZ ;  /* 0x000000040e0e7c10 */ /* 0x000fc6000ff1e0ff */
[----:B------:R-:W-:Y:S01]  /*2710*/  IMAD R220, R15, R22, RZ ;  /* 0x000000160fdc7224 */ /* 0x000fe200078e02ff */
[----:B------:R-:W-:-:S03]  /*2720*/  IADD3.X R15, R20, UR5, RZ, P0, !PT ;  /* 0x00000005140f7c10 */ /* 0x000fc600087fe4ff */
[----:B------:R-:W-:-:S05]  /*2730*/  @!P1 IMAD R21, R168, R23, R220 ;  /* 0x00000017a8159224 */ /* 0x000fca00078e02dc */
[----:B------:R1:W-:Y:S01]  /*2740*/  @!P1 STG.E.U8 desc[UR36][R14.64], R21 ;  /* 0x000000150e009986 */ /* 0x0003e2000c101124 */
[----:B------:R-:W-:Y:S05]  /*2750*/  @P3 BRA `(.L_x_39) ;  /* 0x00000000000c3947 */ /* 0x000fea0003800000 */
[----:B------:R-:W1:Y:S02]  /*2760*/  LDG.E.U8 R216, desc[UR36][R12.64+0x1] ;  /* 0x000001240cd87981 */ /* 0x000e64000c1e1100 */
[----:B-1----:R-:W-:-:S05]  /*2770*/  PRMT R21, R216, 0x8880, RZ ;  /* 0x00008880d8157816 */ /* 0x002fca00000000ff */
[----:B------:R-:W-:-:S07]  /*2780*/  IMAD R220, R21, R22, RZ ;  /* 0x0000001615dc7224 */ /* 0x000fce00078e02ff */
.L_x_39:
[----:B------:R-:W-:Y:S05]  /*2790*/  BSYNC B1 ;  /* 0x0000000000017941 */ /* 0x000fea0003800000 */
.L_x_38:
[----:B------:R-:W-:Y:S01]  /*27a0*/  ISETP.GE.AND P1, PT, R0, 0x9, PT ;  /* 0x000000090000780c */ /* 0x000fe20003f26270 */
[C---:B------:R-:W-:Y:S01]  /*27b0*/  IMAD.SHL.U32 R20, R4.reuse, 0x8, RZ ;  /* 0x0000000804147824 */ /* 0x040fe200078e00ff */
[----:B-1----:R-:W-:Y:S01]  /*27c0*/  SHF.L.U64.HI R21, R4, 0x3, R5 ;  /* 0x0000000304157819 */ /* 0x002fe20000010205 */
[----:B------:R-:W-:Y:S01]  /*27d0*/  @!P3 IMAD R221, R169, R23, R220 ;  /* 0x00000017a9ddb224 */ /* 0x000fe200078e02dc */
[C---:B------:R-:W-:Y:S01]  /*27e0*/  ISETP.LT.OR P6, PT, R217.reuse, 0x1, !P1 ;  /* 0x00000001d900780c */ /* 0x040fe20004fc1670 */
[----:B------:R-:W-:Y:S01]  /*27f0*/  BSSY B1, `(.L_x_40) ;  /* 0x000000c000017945 */ /* 0x000fe20003800000 */
[----:B------:R-:W-:Y:S01]  /*2800*/  ISETP.LT.OR P0, PT, R217, 0x2, !P1 ;  /* 0x00000002d900780c */ /* 0x000fe20004f01670 */
[----:B------:R-:W-:Y:S01]  /*2810*/  IMAD.WIDE.U32 R168, R3, R4, R20 ;  /* 0x0000000403a87225 */ /* 0x000fe200078e0014 */
[----:B------:R1:W-:Y:S03]  /*2820*/  @!P3 STG.E.U8 desc[UR36][R14.64+0x1], R221 ;  /* 0x000001dd0e00b986 */ /* 0x0003e6000c101124 */
[----:B------:R-:W-:Y:S01]  /*2830*/  IMAD.IADD R219, R219, 0x1, R169 ;  /* 0x00000001dbdb7824 */ /* 0x000fe200078e02a9 */
[----:B------:R-:W-:-:S04]  /*2840*/  IADD3 R168, P3, P4, R8, R6, R168 ;  /* 0x0000000608a87210 */ /* 0x000fc80007c7e0a8 */
[----:B------:R-:W-:Y:S02]  /*2850*/  IADD3.X R169, R11, R7, R219, P3, P4 ;  /* 0x000000070ba97210 */ /* 0x000fe40001fe84db */
[----:B------:R-:W-:Y:S01]  /*2860*/  @!P6 IADD3 R218, P5, R14, UR45, RZ ;  /* 0x0000002d0edaec10 */ /* 0x000fe2000ffbe0ff */
[----:B------:R-:W-:-:S12]  /*2870*/  @P6 BRA `(.L_x_41) ;  /* 0x00000000000c6947 */ /* 0x000fd80003800000 */
[----:B------:R-:W1:Y:S02]  /*2880*/  LDG.E.U8 R216, desc[UR36][R168.64] ;  /* 0x00000024a8d87981 */ /* 0x000e64000c1e1100 */
[----:B-1----:R-:W-:-:S05]  /*2890*/  PRMT R221, R216, 0x8880, RZ ;  /* 0x00008880d8dd7816 */ /* 0x002fca00000000ff */
[----:B------:R-:W-:-:S07]  /*28a0*/  IMAD R220, R221, R22, RZ ;  /* 0x00000016dddc7224 */ /* 0x000fce00078e02ff */
.L_x_41:
[----:B------:R-:W-:Y:S05]  /*28b0*/  BSYNC B1 ;  /* 0x0000000000017941 */ /* 0x000fea0003800000 */
.L_x_40:
[----:B-1----:R-:W-:Y:S01]  /*28c0*/  @!P6 IMAD R221, R170, R23, R220 ;  /* 0x00000017aadde224 */ /* 0x002fe200078e02dc */
[----:B------:R-:W-:Y:S01]  /*28d0*/  @!P6 IADD3.X R219, R15, UR44, RZ, P5, !PT ;  /* 0x0000002c0fdbec10 */ /* 0x000fe2000affe4ff */
[----:B------:R-:W-:Y:S01]  /*28e0*/  BSSY B1, `(.L_x_42) ;  /* 0x000000a000017945 */ /* 0x000fe20003800000 */
[C---:B------:R-:W-:Y:S02]  /*28f0*/  ISETP.LT.OR P4, PT, R217.reuse, 0x9, !P2 ;  /* 0x00000009d900780c */ /* 0x040fe40005781670 */
[C---:B------:R-:W-:Y:S01]  /*2900*/  ISETP.LT.OR P5, PT, R217.reuse, 0xa, !P2 ;  /* 0x0000000ad900780c */ /* 0x040fe200057a1670 */
[----:B------:R1:W-:Y:S01]  /*2910*/  @!P6 STG.E.U8 desc[UR36][R218.64], R221 ;  /* 0x000000ddda00e986 */ /* 0x0003e2000c101124 */
[----:B------:R-:W-:Y:S02]  /*2920*/  ISETP.LT.OR P3, PT, R217, 0x9, !P1 ;  /* 0x00000009d900780c */ /* 0x000fe40004f61670 */
[----:B------:R-:W-:Y:S01]  /*2930*/  @!P0 IADD3 R170, P6, R14, UR45, RZ ;  /* 0x0000002d0eaa8c10 */ /* 0x000fe2000ffde0ff */
[----:B------:R-:W-:-:S12]  /*2940*/  @P0 BRA `(.L_x_43) ;  /* 0x00000000000c0947 */ /* 0x000fd80003800000 */
[----:B------:R-:W1:Y:S02]  /*2950*/  LDG.E.U8 R216, desc[UR36][R168.64+0x1] ;  /* 0x00000124a8d87981 */ /* 0x000e64000c1e1100 */
[----:B-1----:R-:W-:-:S05]  /*2960*/  PRMT R219, R216, 0x8880, RZ ;  /* 0x00008880d8db7816 */ /* 0x002fca00000000ff */
[----:B------:R-:W-:-:S07]  /*2970*/  IMAD R220, R219, R22, RZ ;  /* 0x00000016dbdc7224 */ /* 0x000fce00078e02ff */
.L_x_43:
[----:B------:R-:W-:Y:S05]  /*2980*/  BSYNC B1 ;  /* 0x0000000000017941 */ /* 0x000fea0003800000 */
.L_x_42:
[----:B-1----:R-:W-:Y:S01]  /*2990*/  @!P0 IMAD R219, R171, R23, R220 ;  /* 0x00000017abdb8224 */ /* 0x002fe200078e02dc */
[----:B------:R-:W-:Y:S01]  /*29a0*/  @!P0 IADD3.X R171, R15, UR44, RZ, P6, !PT ;  /* 0x0000002c0fab8c10 */ /* 0x000fe2000b7fe4ff */
[----:B------:R-:W-:Y:S04]  /*29b0*/  BSSY B1, `(.L_x_44) ;  /* 0x0000006000017945 */ /* 0x000fe80003800000 */
[----:B------:R1:W-:Y:S01]  /*29c0*/  @!P0 STG.E.U8 desc[UR36][R170.64+0x1], R219 ;  /* 0x000001dbaa008986 */ /* 0x0003e2000c101124 */
[----:B------:R-:W-:Y:S05]  /*29d0*/  @P4 BRA `(.L_x_45) ;  /* 0x00000000000c4947 */ /* 0x000fea0003800000 */
[----:B------:R-:W1:Y:S02]  /*29e0*/  LDG.E.U8 R216, desc[UR36][R12.64+0x8] ;  /* 0x000008240cd87981 */ /* 0x000e64000c1e1100 */
[----:B-1----:R-:W-:-:S05]  /*29f0*/  PRMT R171, R216, 0x8880, RZ ;  /* 0x00008880d8ab7816 */ /* 0x002fca00000000ff */
[----:B------:R-:W-:-:S07]  /*2a00*/  IMAD R220, R171, R22, RZ ;  /* 0x00000016abdc7224 */ /* 0x000fce00078e02ff */
.L_x_45:
[----:B------:R-:W-:Y:S05]  /*2a10*/  BSYNC B1 ;  /* 0x0000000000017941 */ /* 0x000fea0003800000 */
.L_x_44:
[----:B-1----:R-:W-:Y:S01]  /*2a20*/  @!P4 IMAD R171, R172, R23, R220 ;  /* 0x00000017acabc224 */ /* 0x002fe200078e02dc */
[----:B------:R-:W-:Y:S04]  /*2a30*/  BSSY B1, `(.L_x_46) ;  /* 0x0000006000017945 */ /* 0x000fe80003800000 */
[----:B------:R1:W-:Y:S01]  /*2a40*/  @!P4 STG.E.U8 desc[UR36][R14.64+0x8], R171 ;  /* 0x000008ab0e00c986 */ /* 0x0003e2000c101124 */
[----:B------:R-:W-:Y:S05]  /*2a50*/  @P5 BRA `(.L_x_47) ;  /* 0x00000000000c5947 */ /* 0x000fea0003800000 */
[----:B------:R-:W1:Y:S02]  /*2a60*/  LDG.E.U8 R216, desc[UR36][R12.64+0x9] ;  /* 0x000009240cd87981 */ /* 0x000e64000c1e1100 */
[----:B-1----:R-:W-:-:S05]  /*2a70*/  PRMT R171, R216, 0x8880, RZ ;  /* 0x00008880d8ab7816 */ /* 0x002fca00000000ff */
[----:B------:R-:W-:-:S07]  /*2a80*/  IMAD R220, R171, R22, RZ ;  /* 0x00000016abdc7224 */ /* 0x000fce00078e02ff */
.L_x_47:
[----:B------:R-:W-:Y:S05]  /*2a90*/  BSYNC B1 ;  /* 0x0000000000017941 */ /* 0x000fea0003800000 */
.L_x_46:
[----:B------:R-:W-:Y:S01]  /*2aa0*/  @!P5 IMAD R173, R173, R23, R220 ;  /* 0x00000017adadd224 */ /* 0x000fe200078e02dc */
[----:B------:R-:W-:Y:S01]  /*2ab0*/  BSSY B1, `(.L_x_48) ;  /* 0x0000008000017945 */ /* 0x000fe20003800000 */
[----:B------:R-:W-:Y:S02]  /*2ac0*/  ISETP.LT.OR P0, PT, R217, 0xa, !P1 ;  /* 0x0000000ad900780c */ /* 0x000fe40004f01670 */
[----:B------:R-:W-:Y:S01]  /*2ad0*/  @!P3 IADD3 R170, P4, R14, UR45, RZ ;  /* 0x0000002d0eaabc10 */ /* 0x000fe2000ff9e0ff */
[----:B------:R2:W-:Y:S01]  /*2ae0*/  @!P5 STG.E.U8 desc[UR36][R14.64+0x9], R173 ;  /* 0x000009ad0e00d986 */ /* 0x0005e2000c101124 */
[----:B------:R-:W-:Y:S11]  /*2af0*/  @P3 BRA `(.L_x_49) ;  /* 0x00000000000c3947 */ /* 0x000ff60003800000 */
[----:B------:R-:W2:Y:S02]  /*2b00*/  LDG.E.U8 R216, desc[UR36][R168.64+0x8] ;  /* 0x00000824a8d87981 */ /* 0x000ea4000c1e1100 */
[----:B--2---:R-:W-:-:S05]  /*2b10*/  PRMT R173, R216, 0x8880, RZ ;  /* 0x00008880d8ad7816 */ /* 0x004fca00000000ff */
[----:B------:R-:W-:-:S07]  /*2b20*/  IMAD R220, R173, R22, RZ ;  /* 0x00000016addc7224 */ /* 0x000fce00078e02ff */
.L_x_49:
[----:B------:R-:W-:Y:S05]  /*2b30*/  BSYNC B1 ;  /* 0x0000000000017941 */ /* 0x000fea0003800000 */
.L_x_48:
[----:B------:R-:W-:Y:S01]  /*2b40*/  @!P3 IMAD R219, R174, R23, R220 ;  /* 0x00000017aedbb224 */ /* 0x000fe200078e02dc */
[----:B-1----:R-:W-:Y:S01]  /*2b50*/  @!P3 IADD3.X R171, R15, UR44, RZ, P4, !PT ;  /* 0x0000002c0fabbc10 */ /* 0x002fe2000a7fe4ff */
        /* <DEDUP_REMOVED lines=10> */
.L_x_51:
[----:B------:R-:W-:Y:S05]  /*2c00*/  BSYNC B1 ;  /* 0x0000000000017941 */ /* 0x000fea0003800000 */
.L_x_50:
[----:B------:R-:W-:Y:S01]  /*2c10*/  @!P0 IMAD R175, R175, R23, R220 ;  /* 0x00000017afaf8224 */ /* 0x000fe200078e02dc */
[----:B--2---:R-:W-:Y:S01]  /*2c20*/  @!P0 IADD3.X R173, R15, UR44, RZ, P6, !PT ;  /* 0x0000002c0fad8c10 */ /* 0x004fe2000b7fe4ff */
[----:B------:R-:W-:Y:S04]  /*2c30*/  BSSY B1, `(.L_x_52) ;  /* 0x0000006000017945 */ /* 0x000fe80003800000 */
[----:B------:R2:W-:Y:S01]  /*2c40*/  @!P0 STG.E.U8 desc[UR36][R172.64+0x9], R175 ;  /* 0x000009afac008986 */ /* 0x0005e2000c101124 */
[----:B------:R-:W-:Y:S05]  /*2c50*/  @P4 BRA `(.L_x_53) ;  /* 0x00000000000c4947 */ /* 0x000fea0003800000 */
[----:B------:R-:W1:Y:S02]  /*2c60*/  LDG.E.U8 R216, desc[UR36][R12.64+0x10] ;  /* 0x000010240cd87981 */ /* 0x000e64000c1e1100 */
[----:B-1----:R-:W-:-:S05]  /*2c70*/  PRMT R171, R216, 0x8880, RZ ;  /* 0x00008880d8ab7816 */ /* 0x002fca00000000ff */
[----:B------:R-:W-:-:S07]  /*2c80*/  IMAD R220, R171, R22, RZ ;  /* 0x00000016abdc7224 */ /* 0x000fce00078e02ff */
.L_x_53:
[----:B------:R-:W-:Y:S05]  /*2c90*/  BSYNC B1 ;  /* 0x0000000000017941 */ /* 0x000fea0003800000 */
.L_x_52:
[----:B-1----:R-:W-:Y:S01]  /*2ca0*/  @!P4 IMAD R171, R176, R23, R220 ;  /* 0x00000017b0abc224 */ /* 0x002fe200078e02dc */
[----:B------:R-:W-:Y:S04]  /*2cb0*/  BSSY B1, `(.L_x_54) ;  /* 0x0000006000017945 */ /* 0x000fe80003800000 */
[----:B------:R1:W-:Y:S01]  /*2cc0*/  @!P4 STG.E.U8 desc[UR36][R14.64+0x10], R171 ;  /* 0x000010ab0e00c986 */ /* 0x0003e2000c101124 */
[----:B------:R-:W-:Y:S05]  /*2cd0*/  @P5 BRA `(.L_x_55) ;  /* 0x00000000000c5947 */ /* 0x000fea0003800000 */
[----:B------:R-:W1:Y:S02]  /*2ce0*/  LDG.E.U8 R216, desc[UR36][R12.64+0x11] ;  /* 0x000011240cd87981 */ /* 0x000e64000c1e1100 */
[----:B-1----:R-:W-:-:S05]  /*2cf0*/  PRMT R171, R216, 0x8880, RZ ;  /* 0x00008880d8ab7816 */ /* 0x002fca00000000ff */
[----:B------:R-:W-:-:S07]  /*2d00*/  IMAD R220, R171, R22, RZ ;  /* 0x00000016abdc7224 */ /* 0x000fce00078e02ff */
.L_x_55:
[----:B------:R-:W-:Y:S05]  /*2d10*/  BSYNC B1 ;  /* 0x0000000000017941 */ /* 0x000fea0003800000 */
.L_x_54:
        /* <DEDUP_REMOVED lines=9> */
.L_x_57:
[----:B------:R-:W-:Y:S05]  /*2db0*/  BSYNC B1 ;  /* 0x0000000000017941 */ /* 0x000fea0003800000 */
.L_x_56:
[----:B--2---:R-:W-:Y:S01]  /*2dc0*/  @!P3 IMAD R175, R178, R23, R220 ;  /* 0x00000017b2afb224 */ /* 0x004fe200078e02dc */
[----:B-1----:R-:W-:Y:S01]  /*2dd0*/  @!P3 IADD3.X R171, R15, UR44, RZ, P4, !PT ;  /* 0x0000002c0fabbc10 */ /* 0x002fe2000a7fe4ff */
[----:B------:R-:W-:Y:S01]  /*2de0*/  BSSY B1, `(.L_x_58) ;  /* 0x000000c000017945 */ /* 0x000fe20003800000 */
[----:B------:R-:W-:Y:S02]  /*2df0*/  @!P0 IADD3 R172, P5, R14, UR45, RZ ;  /* 0x0000002d0eac8c10 */ /* 0x000fe4000ffbe0ff */
[----:B------:R-:W-:Y:S01]  /*2e00*/  ISETP.LT.OR P6, PT, R217, 0x19, !P2 ;  /* 0x00000019d900780c */ /* 0x000fe200057c1670 */
[----:B------:R1:W-:Y:S01]  /*2e10*/  @!P3 STG.E.U8 desc[UR36][R170.64+0x10], R175 ;  /* 0x000010afaa00b986 */ /* 0x0003e2000c101124 */
[----:B------:R-:W-:Y:S02]  /*2e20*/  @!P0 IADD3.X R173, R15, UR44, RZ, P5, !PT ;  /* 0x0000002c0fad8c10 */ /* 0x000fe4000affe4ff */
[C---:B------:R-:W-:Y:S02]  /*2e30*/  ISETP.LT.OR P3, PT, R217.reuse, 0x1a, !P2 ;  /* 0x0000001ad900780c */ /* 0x040fe40005761670 */
[----:B------:R-:W-:-:S02]  /*2e40*/  ISETP.LT.OR P4, PT, R217, 0x19, !P1 ;  /* 0x00000019d900780c */ /* 0x000fc40004f81670 */
[----:B------:R-:W-:Y:S01]  /*2e50*/  ISETP.LT.OR P5, PT, R217, 0x1a, !P1 ;  /* 0x0000001ad900780c */ /* 0x000fe20004fa1670 */
[----:B------:R-:W-:-:S12]  /*2e60*/  @P0 BRA `(.L_x_59) ;  /* 0x00000000000c0947 */ /* 0x000fd80003800000 */
[----:B------:R-:W1:Y:S02]  /*2e70*/  LDG.E.U8 R216, desc[UR36][R168.64+0x11] ;  /* 0x00001124a8d87981 */ /* 0x000e64000c1e1100 */
[----:B-1----:R-:W-:-:S05]  /*2e80*/  PRMT R171, R216, 0x8880, RZ ;  /* 0x00008880d8ab7816 */ /* 0x002fca00000000ff */
[----:B------:R-:W-:-:S07]  /*2e90*/  IMAD R220, R171, R22, RZ ;  /* 0x00000016abdc7224 */ /* 0x000fce00078e02ff */
.L_x_59:
[----:B------:R-:W-:Y:S05]  /*2ea0*/  BSYNC B1 ;  /* 0x0000000000017941 */ /* 0x000fea0003800000 */
.L_x_58:
[----:B------:R-:W-:Y:S01]  /*2eb0*/  @!P0 IMAD R179, R179, R23, R220 ;  /* 0x00000017b3b38224 */ /* 0x000fe200078e02dc */
[----:B------:R-:W-:Y:S04]  /*2ec0*/  BSSY B1, `(.L_x_60) ;  /* 0x0000006000017945 */ /* 0x000fe80003800000 */
[----:B------:R2:W-:Y:S01]  /*2ed0*/  @!P0 STG.E.U8 desc[UR36][R172.64+0x11], R179 ;  /* 0x000011b3ac008986 */ /* 0x0005e2000c101124 */
[----:B------:R-:W-:Y:S05]  /*2ee0*/  @P6 BRA `(.L_x_61) ;  /* 0x00000000000c6947 */ /* 0x000fea0003800000 */
[----:B------:R-:W1:Y:S02]  /*2ef0*/  LDG.E.U8 R216, desc[UR36][R12.64+0x18] ;  /* 0x000018240cd87981 */ /* 0x000e64000c1e1100 */
[----:B-1----:R-:W-:-:S05]  /*2f00*/  PRMT R171, R216, 0x8880, RZ ;  /* 0x00008880d8ab7816 */ /* 0x002fca00000000ff */
[----:B------:R-:W-:-:S07]  /*2f10*/  IMAD R220, R171, R22, RZ ;  /* 0x00000016abdc7224 */ /* 0x000fce00078e02ff */
.L_x_61:
[----:B------:R-:W-:Y:S05]  /*2f20*/  BSYNC B1 ;  /* 0x0000000000017941 */ /* 0x000fea0003800000 */
.L_x_60:
[----:B-1----:R-:W-:Y:S01]  /*2f30*/  @!P6 IMAD R171, R180, R23, R220 ;  /* 0x00000017b4abe224 */ /* 0x002fe200078e02dc */
[----:B------:R-:W-:Y:S04]  /*2f40*/  BSSY B1, `(.L_x_62) ;  /* 0x0000006000017945 */ /* 0x000fe80003800000 */
[----:B------:R1:W-:Y:S01]  /*2f50*/  @!P6 STG.E.U8 desc[UR36][R14.64+0x18], R171 ;  /* 0x000018ab0e00e986 */ /* 0x0003e2000c101124 */
[----:B------:R-:W-:Y:S05]  /*2f60*/  @P3 BRA `(.L_x_63) ;  /* 0x00000000000c3947 */ /* 0x000fea0003800000 */
[----:B------:R-:W1:Y:S02]  /*2f70*/  LDG.E.U8 R216, desc[UR36][R12.64+0x19] ;  /* 0x000019240cd87981 */ /* 0x000e64000c1e1100 */
[----:B-1----:R-:W-:-:S05]  /*2f80*/  PRMT R171, R216, 0x8880, RZ ;  /* 0x00008880d8ab7816 */ /* 0x002fca00000000ff */
[----:B------:R-:W-:-:S07]  /*2f90*/  IMAD R220, R171, R22, RZ ;  /* 0x00000016abdc7224 */ /* 0x000fce00078e02ff */
.L_x_63:
[----:B------:R-:W-:Y:S05]  /*2fa0*/  BSYNC B1 ;  /* 0x0000000000017941 */ /* 0x000fea0003800000 */
.L_x_62:
[----:B------:R-:W-:Y:S01]  /*2fb0*/  @!P3 IMAD R181, R181, R23, R220 ;  /* 0x00000017b5b5b224 */ /* 0x000fe200078e02dc */
[----:B------:R-:W-:Y:S01]  /*2fc0*/  BSSY B1, `(.L_x_64) ;  /* 0x000000a000017945 */ /* 0x000fe20003800000 */
[----:B------:R-:W-:Y:S02]  /*2fd0*/  ISETP.LT.OR P0, PT, R217, 0x21, !P1 ;  /* 0x00000021d900780c */ /* 0x000fe40004f01670 */
[C---:B------:R-:W-:Y:S01]  /*2fe0*/  @!P5 IADD3 R170, P6, R14.reuse, UR45, RZ ;  /* 0x0000002d0eaadc10 */ /* 0x040fe2000ffde0ff */
[----:B------:R4:W-:Y:S01]  /*2ff0*/  @!P3 STG.E.U8 desc[UR36][R14.64+0x19], R181 ;  /* 0x000019b50e00b986 */ /* 0x0009e2000c101124 */
[----:B--2---:R-:W-:-:S04]  /*3000*/  @!P4 IADD3 R172, P3, R14, UR45, RZ ;  /* 0x0000002d0eaccc10 */ /* 0x004fc8000ff7e0ff */
[----:B------:R-:W-:Y:S01]  /*3010*/  @!P4 IADD3.X R173, R15, UR44, RZ, P3, !PT ;  /* 0x0000002c0fadcc10 */ /* 0x000fe20009ffe4ff */
[----:B------:R-:W-:Y:S08]  /*3020*/  @P4 BRA `(.L_x_65) ;  /* 0x00000000000c4947 */ /* 0x000ff00003800000 */
[----:B------:R-:W2:Y:S02]  /*3030*/  LDG.E.U8 R216, desc[UR36][R168.64+0x18] ;  /* 0x00001824a8d87981 */ /* 0x000ea4000c1e1100 */
[----:B--2---:R-:W-:-:S05]  /*3040*/  PRMT R175, R216, 0x8880, RZ ;  /* 0x00008880d8af7816 */ /* 0x004fca00000000ff */
[----:B------:R-:W-:-:S07]  /*3050*/  IMAD R220, R175, R22, RZ ;  /* 0x00000016afdc7224 */ /* 0x000fce00078e02ff */
.L_x_65:
[----:B------:R-:W-:Y:S05]  /*3060*/  BSYNC B1 ;  /* 0x0000000000017941 */ /* 0x000fea0003800000 */
.L_x_64:
[----:B------:R-:W-:Y:S01]  /*3070*/  @!P4 IMAD R175, R182, R23, R220 ;  /* 0x00000017b6afc224 */ /* 0x000fe200078e02dc */
[----:B------:R-:W-:Y:S01]  /*3080*/  BSSY B1, `(.L_x_66) ;  /* 0x0000007000017945 */ /* 0x000fe20003800000 */
[----:B-1----:R-:W-:-:S03]  /*3090*/  @!P5 IADD3.X R171, R15, UR44, RZ, P6, !PT ;  /* 0x0000002c0fabdc10 */ /* 0x002fc6000b7fe4ff */
[----:B------:R1:W-:Y:S01]  /*30a0*/  @!P4 STG.E.U8 desc[UR36][R172.64+0x18], R175 ;  /* 0x000018afac00c986 */ /* 0x0003e2000c101124 */
[----:B------:R-:W-:Y:S05]  /*30b0*/  @P5 BRA `(.L_x_67) ;  /* 0x00000000000c5947 */ /* 0x000fea0003800000 */
[----:B------:R-:W1:Y:S02]  /*30c0*/  LDG.E.U8 R216, desc[UR36][R168.64+0x19] ;  /* 0x00001924a8d87981 */ /* 0x000e64000c1e1100 */
[----:B-1----:R-:W-:-:S05]  /*30d0*/  PRMT R173, R216, 0x8880, RZ ;  /* 0x00008880d8ad7816 */ /* 0x002fca00000000ff */
[----:B------:R-:W-:-:S07]  /*30e0*/  IMAD R220, R173, R22, RZ ;  /* 0x00000016addc7224 */ /* 0x000fce00078e02ff */
.L_x_67:
[----:B------:R-:W-:Y:S05]  /*30f0*/  BSYNC B1 ;  /* 0x0000000000017941 */ /* 0x000fea0003800000 */
.L_x_66:
[----:B------:R-:W-:Y:S01]  /*3100*/  ISETP.LT.OR P4, PT, R217, 0x21, !P2 ;  /* 0x00000021d900780c */ /* 0x000fe20005781670 */
[----:B------:R-:W-:Y:S01]  /*3110*/  @!P5 IMAD R183, R183, R23, R220 ;  /* 0x00000017b7b7d224 */ /* 0x000fe200078e02dc */
[----:B------:R-:W-:Y:S01]  /*3120*/  BSSY B1, `(.L_x_68) ;  /* 0x0000009000017945 */ /* 0x000fe20003800000 */
[C---:B------:R-:W-:Y:S02]  /*3130*/  ISETP.LT.OR P3, PT, R217.reuse, 0x22, !P1 ;  /* 0x00000022d900780c */ /* 0x040fe40004f61670 */
[----:B-1----:R-:W-:Y:S01]  /*3140*/  @!P0 IADD3 R172, P6, R14, UR45, RZ ;  /* 0x0000002d0eac8c10 */ /* 0x002fe2000ffde0ff */
[----:B------:R1:W-:Y:S01]  /*3150*/  @!P5 STG.E.U8 desc[UR36][R170.64+0x19], R183 ;  /* 0x000019b7aa00d986 */ /* 0x0003e2000c101124 */
[----:B------:R-:W-:-:S06]  /*3160*/  ISETP.LT.OR P5, PT, R217, 0x22, !P2 ;  /* 0x00000022d900780c */ /* 0x000fcc00057a1670 */
[----:B------:R-:W-:Y:S07]  /*3170*/  @P4 BRA `(.L_x_69) ;  /* 0x00000000000c4947 */ /* 0x000fee0003800000 */
[----:B------:R-:W1:Y:S02]  /*3180*/  LDG.E.U8 R216, desc[UR36][R12.64+0x20] ;  /* 0x000020240cd87981 */ /* 0x000e64000c1e1100 */
[----:B-1----:R-:W-:-:S05]  /*3190*/  PRMT R171, R216, 0x8880, RZ ;  /* 0x00008880d8ab7816 */ /* 0x002fca00000000ff */
[----:B------:R-:W-:-:S07]  /*31a0*/  IMAD R220, R171, R22, RZ ;  /* 0x00000016abdc7224 */ /* 0x000fce00078e02ff */
.L_x_69:
[----:B------:R-:W-:Y:S05]  /*31b0*/  BSYNC B1 ;  /* 0x0000000000017941 */ /* 0x000fea0003800000 */
.L_x_68:
[----:B-1----:R-:W-:Y:S01]  /*31c0*/  @!P4 IMAD R171, R184, R23, R220 ;  /* 0x00000017b8abc224 */ /* 0x002fe200078e02dc */
[----:B------:R-:W-:Y:S04]  /*31d0*/  BSSY B1, `(.L_x_70) ;  /* 0x0000006000017945 */ /* 0x000fe80003800000 */
[----:B------:R1:W-:Y:S01]  /*31e0*/  @!P4 STG.E.U8 desc[UR36][R14.64+0x20], R171 ;  /* 0x000020ab0e00c986 */ /* 0x0003e2000c101124 */
[----:B------:R-:W-:Y:S05]  /*31f0*/  @P5 BRA `(.L_x_71) ;  /* 0x00000000000c5947 */ /* 0x000fea0003800000 */
[----:B------:R-:W1:Y:S02]  /*3200*/  LDG.E.U8 R216, desc[UR36][R12.64+0x21] ;  /* 0x000021240cd87981 */ /* 0x000e64000c1e1100 */
[----:B-1----:R-:W-:-:S05]  /*3210*/  PRMT R171, R216, 0x8880, RZ ;  /* 0x00008880d8ab7816 */ /* 0x002fca00000000ff */
[----:B------:R-:W-:-:S07]  /*3220*/  IMAD R220, R171, R22, RZ ;  /* 0x00000016abdc7224 */ /* 0x000fce00078e02ff */
.L_x_71:
[----:B------:R-:W-:Y:S05]  /*3230*/  BSYNC B1 ;  /* 0x0000000000017941 */ /* 0x000fea0003800000 */
.L_x_70:
[----:B------:R-:W-:Y:S01]  /*3240*/  @!P5 IMAD R185, R185, R23, R220 ;  /* 0x00000017b9b9d224 */ /* 0x000fe200078e02dc */
[----:B------:R-:W-:Y:S01]  /*3250*/  BSSY B1, `(.L_x_72) ;  /* 0x0000007000017945 */ /* 0x000fe20003800000 */
[----:B------:R-:W-:-:S03]  /*3260*/  @!P0 IADD3.X R173, R15, UR44, RZ, P6, !PT ;  /* 0x0000002c0fad8c10 */ /* 0x000fc6000b7fe4ff */
[----:B------:R2:W-:Y:S01]  /*3270*/  @!P5 STG.E.U8 desc[UR36][R14.64+0x21], R185 ;  /* 0x000021b90e00d986 */ /* 0x0005e2000c101124 */
[----:B------:R-:W-:Y:S05]  /*3280*/  @P0 BRA `(.L_x_73) ;  /* 0x00000000000c0947 */ /* 0x000fea0003800000 */
[----:B------:R-:W1:Y:S02]  /*3290*/  LDG.E.U8 R216, desc[UR36][R168.64+0x20] ;  /* 0x00002024a8d87981 */ /* 0x000e64000c1e1100 */
[----:B-1----:R-:W-:-:S05]  /*32a0*/  PRMT R171, R216, 0x8880, RZ ;  /* 0x00008880d8ab7816 */ /* 0x002fca00000000ff */
[----:B------:R-:W-:-:S07]  /*32b0*/  IMAD R220, R171, R22, RZ ;  /* 0x00000016abdc7224 */ /* 0x000fce00078e02ff */
.L_x_73:
[----:B------:R-:W-:Y:S05]  /*32c0*/  BSYNC B1 ;  /* 0x0000000000017941 */ /* 0x000fea0003800000 */
.L_x_72:
[----:B------:R-:W-:Y:S01]  /*32d0*/  @!P0 IMAD R175, R186, R23, R220 ;  /* 0x00000017baaf8224 */ /* 0x000fe200078e02dc */
[----:B------:R-:W-:Y:S01]  /*32e0*/  @!P3 IADD3 R170, P5, R14, UR45, RZ ;  /* 0x0000002d0eaabc10 */ /* 0x000fe2000ffbe0ff */
[----:B------:R-:W-:Y:S01]  /*32f0*/  BSSY B1, `(.L_x_74) ;  /* 0x000000b000017945 */ /* 0x000fe20003800000 */
[----:B------:R-:W-:Y:S02]  /*3300*/  ISETP.LT.OR P6, PT, R217, 0x29, !P2 ;  /* 0x00000029d900780c */ /* 0x000fe400057c1670 */
[----:B------:R0:W-:Y:S01]  /*3310*/  @!P0 STG.E.U8 desc[UR36][R172.64+0x20], R175 ;  /* 0x000020afac008986 */ /* 0x0001e2000c101124 */
[----:B-1----:R-:W-:Y:S02]  /*3320*/  @!P3 IADD3.X R171, R15, UR44, RZ, P5, !PT ;  /* 0x0000002c0fabbc10 */ /* 0x002fe4000affe4ff */
[C---:B------:R-:W-:Y:S02]  /*3330*/  ISETP.LT.OR P0, PT, R217.reuse, 0x2a, !P2 ;  /* 0x0000002ad900780c */ /* 0x040fe40005701670 */
[----:B------:R-:W-:-:S02]  /*3340*/  ISETP.LT.OR P4, PT, R217, 0x29, !P1 ;  /* 0x00000029d900780c */ /* 0x000fc40004f81670 */
[----:B------:R-:W-:Y:S01]  /*3350*/  ISETP.LT.OR P5, PT, R217, 0x2a, !P1 ;  /* 0x0000002ad900780c */ /* 0x000fe20004fa1670 */
[----:B------:R-:W-:-:S12]  /*3360*/  @P3 BRA `(.L_x_75) ;  /* 0x00000000000c3947 */ /* 0x000fd80003800000 */
[----:B------:R-:W0:Y:S02]  /*3370*/  LDG.E.U8 R216, desc[UR36][R168.64+0x21] ;  /* 0x00002124a8d87981 */ /* 0x000e24000c1e1100 */
[----:B0-----:R-:W-:-:S05]  /*3380*/  PRMT R173, R216, 0x8880, RZ ;  /* 0x00008880d8ad7816 */ /* 0x001fca00000000ff */
[----:B------:R-:W-:-:S07]  /*3390*/  IMAD R220, R173, R22, RZ ;  /* 0x00000016addc7224 */ /* 0x000fce00078e02ff */
.L_x_75:
[----:B------:R-:W-:Y:S05]  /*33a0*/  BSYNC B1 ;  /* 0x0000000000017941 */ /* 0x000fea0003800000 */
.L_x_74:
[----:B------:R-:W-:Y:S01]  /*33b0*/  @!P3 IMAD R187, R187, R23, R220 ;  /* 0x00000017bbbbb224 */ /* 0x000fe200078e02dc */
[----:B------:R-:W-:Y:S04]  /*33c0*/  BSSY B1, `(.L_x_76) ;  /* 0x0000006000017945 */ /* 0x000fe80003800000 */
[----:B------:R1:W-:Y:S01]  /*33d0*/  @!P3 STG.E.U8 desc[UR36][R170.64+0x21], R187 ;  /* 0x000021bbaa00b986 */ /* 0x0003e2000c101124 */
[----:B------:R-:W-:Y:S05]  /*33e0*/  @P6 BRA `(.L_x_77) ;  /* 0x00000000000c6947 */ /* 0x000fea0003800000 */
[----:B------:R-:W1:Y:S02]  /*33f0*/  LDG.E.U8 R216, desc[UR36][R12.64+0x28] ;  /* 0x000028240cd87981 */ /* 0x000e64000c1e1100 */
[----:B-1----:R-:W-:-:S05]  /*3400*/  PRMT R171, R216, 0x8880, RZ ;  /* 0x00008880d8ab7816 */ /* 0x002fca00000000ff */
[----:B------:R-:W-:-:S07]  /*3410*/  IMAD R220, R171, R22, RZ ;  /* 0x00000016abdc7224 */ /* 0x000fce00078e02ff */
.L_x_77:
[----:B------:R-:W-:Y:S05]  /*3420*/  BSYNC B1 ;  /* 0x0000000000017941 */ /* 0x000fea0003800000 */
.L_x_76:
[----:B-1----:R-:W-:Y:S01]  /*3430*/  @!P6 IMAD R171, R188, R23, R220 ;  /* 0x00000017bcabe224 */ /* 0x002fe200078e02dc */
[----:B------:R-:W-:Y:S04]  /*3440*/  BSSY B1, `(.L_x_78) ;  /* 0x0000006000017945 */ /* 0x000fe80003800000 */
[----:B------:R1:W-:Y:S01]  /*3450*/  @!P6 STG.E.U8 desc[UR36][R14.64+0x28], R171 ;  /* 0x000028ab0e00e986 */ /* 0x0003e2000c101124 */
[----:B------:R-:W-:Y:S05]  /*3460*/  @P0 BRA `(.L_x_79) ;  /* 0x00000000000c0947 */ /* 0x000fea0003800000 */
[----:B------:R-:W1:Y:S02]  /*3470*/  LDG.E.U8 R216, desc[UR36][R12.64+0x29] ;  /* 0x000029240cd87981 */ /* 0x000e64000c1e1100 */
[----:B-1----:R-:W-:-:S05]  /*3480*/  PRMT R171, R216, 0x8880, RZ ;  /* 0x00008880d8ab7816 */ /* 0x002fca00000000ff */
[----:B------:R-:W-:-:S07]  /*3490*/  IMAD R220, R171, R22, RZ ;  /* 0x00000016abdc7224 */ /* 0x000fce00078e02ff */
.L_x_79:
[----:B------:R-:W-:Y:S05]  /*34a0*/  BSYNC B1 ;  /* 0x0000000000017941 */ /* 0x000fea0003800000 */
.L_x_78:
[----:B------:R-:W-:Y:S01]  /*34b0*/  @!P0 IMAD R189, R189, R23, R220 ;  /* 0x00000017bdbd8224 */ /* 0x000fe200078e02dc */
[----:B------:R-:W-:Y:S01]  /*34c0*/  BSSY B1, `(.L_x_80) ;  /* 0x000000a000017945 */ /* 0x000fe20003800000 */
[----:B------:R-:W-:Y:S02]  /*34d0*/  ISETP.LT.OR P3, PT, R217, 0x31, !P1 ;  /* 0x00000031d900780c */ /* 0x000fe40004f61670 */
[C---:B------:R-:W-:Y:S01]  /*34e0*/  @!P5 IADD3 R170, P6, R14.reuse, UR45, RZ ;  /* 0x0000002d0eaadc10 */ /* 0x040fe2000ffde0ff */
[----:B------:R1:W-:Y:S01]  /*34f0*/  @!P0 STG.E.U8 desc[UR36][R14.64+0x29], R189 ;  /* 0x000029bd0e008986 */ /* 0x0003e2000c101124 */
[----:B0-----:R-:W-:-:S04]  /*3500*/  @!P4 IADD3 R172, P0, R14, UR45, RZ ;  /* 0x0000002d0eaccc10 */ /* 0x001fc8000ff1e0ff */
[----:B------:R-:W-:Y:S01]  /*3510*/  @!P4 IADD3.X R173, R15, UR44, RZ, P0, !PT ;  /* 0x0000002c0fadcc10 */ /* 0x000fe200087fe4ff */
[----:B------:R-:W-:Y:S08]  /*3520*/  @P4 BRA `(.L_x_81) ;  /* 0x00000000000c4947 */ /* 0x000ff00003800000 */
[----:B------:R-:W5:Y:S02]  /*3530*/  LDG.E.U8 R216, desc[UR36][R168.64+0x28] ;  /* 0x00002824a8d87981 */ /* 0x000f64000c1e1100 */
[----:B-----5:R-:W-:-:S05]  /*3540*/  PRMT R175, R216, 0x8880, RZ ;  /* 0x00008880d8af7816 */ /* 0x020fca00000000ff */
[----:B------:R-:W-:-:S07]  /*3550*/  IMAD R220, R175, R22, RZ ;  /* 0x00000016afdc7224 */ /* 0x000fce00078e02ff */
.L_x_81:
[----:B------:R-:W-:Y:S05]  /*3560*/  BSYNC B1 ;  /* 0x0000000000017941 */ /* 0x000fea0003800000 */
.L_x_80:
[----:B------:R-:W-:Y:S01]  /*3570*/  @!P4 IMAD R175, R190, R23, R220 ;  /* 0x00000017beafc224 */ /* 0x000fe200078e02dc */
[----:B------:R-:W-:Y:S01]  /*3580*/  BSSY B1, `(.L_x_82) ;  /* 0x0000007000017945 */ /* 0x000fe20003800000 */
[----:B-1----:R-:W-:-:S03]  /*3590*/  @!P5 IADD3.X R171, R15, UR44, RZ, P6, !PT ;  /* 0x0000002c0fabdc10 */ /* 0x002fc6000b7fe4ff */
[----:B------:R0:W-:Y:S01]  /*35a0*/  @!P4 STG.E.U8 desc[UR36][R172.64+0x28], R175 ;  /* 0x000028afac00c986 */ /* 0x0001e2000c101124 */
[----:B------:R-:W-:Y:S05]  /*35b0*/  @P5 BRA `(.L_x_83) ;  /* 0x00000000000c5947 */ /* 0x000fea0003800000 */
[----:B------:R-:W0:Y:S02]  /*35c0*/  LDG.E.U8 R216, desc[UR36][R168.64+0x29] ;  /* 0x00002924a8d87981 */ /* 0x000e24000c1e1100 */
[----:B0-----:R-:W-:-:S05]  /*35d0*/  PRMT R173, R216, 0x8880, RZ ;  /* 0x00008880d8ad7816 */ /* 0x001fca00000000ff */
[----:B------:R-:W-:-:S07]  /*35e0*/  IMAD R220, R173, R22, RZ ;  /* 0x00000016addc7224 */ /* 0x000fce00078e02ff */
.L_x_83:
[----:B------:R-:W-:Y:S05]  /*35f0*/  BSYNC B1 ;  /* 0x0000000000017941 */ /* 0x000fea0003800000 */
.L_x_82:
[----:B------:R-:W-:Y:S01]  /*3600*/  ISETP.LT.OR P4, PT, R217, 0x31, !P2 ;  /* 0x00000031d900780c */ /* 0x000fe20005781670 */
[----:B------:R-:W-:Y:S01]  /*3610*/  @!P5 IMAD R191, R191, R23, R220 ;  /* 0x00000017bfbfd224 */ /* 0x000fe200078e02dc */
[----:B------:R-:W-:Y:S01]  /*3620*/  BSSY B1, `(.L_x_84) ;  /* 0x0000009000017945 */ /* 0x000fe20003800000 */
[C---:B------:R-:W-:Y:S02]  /*3630*/  ISETP.LT.OR P0, PT, R217.reuse, 0x32, !P1 ;  /* 0x00000032d900780c */ /* 0x040fe40004f01670 */
[----:B0-----:R-:W-:Y:S01]  /*3640*/  @!P3 IADD3 R172, P6, R14, UR45, RZ ;  /* 0x0000002d0eacbc10 */ /* 0x001fe2000ffde0ff */
[----:B------:R0:W-:Y:S01]  /*3650*/  @!P5 STG.E.U8 desc[UR36][R170.64+0x29], R191 ;  /* 0x000029bfaa00d986 */ /* 0x0001e2000c101124 */
[----:B------:R-:W-:-:S06]  /*3660*/  ISETP.LT.OR P5, PT, R217, 0x32, !P2 ;  /* 0x00000032d900780c */ /* 0x000fcc00057a1670 */
[----:B------:R-:W-:Y:S07]  /*3670*/  @P4 BRA `(.L_x_85) ;  /* 0x00000000000c4947 */ /* 0x000fee0003800000 */
[----:B------:R-:W0:Y:S02]  /*3680*/  LDG.E.U8 R216, desc[UR36][R12.64+0x30] ;  /* 0x000030240cd87981 */ /* 0x000e24000c1e1100 */
[----:B0-----:R-:W-:-:S05]  /*3690*/  PRMT R171, R216, 0x8880, RZ ;  /* 0x00008880d8ab7816 */ /* 0x001fca00000000ff */
[----:B------:R-:W-:-:S07]  /*36a0*/  IMAD R220, R171, R22, RZ ;  /* 0x00000016abdc7224 */ /* 0x000fce00078e02ff */
.L_x_85:
[----:B------:R-:W-:Y:S05]  /*36b0*/  BSYNC B1 ;  /* 0x0000000000017941 */ /* 0x000fea0003800000 */
.L_x_84:
[----:B0-----:R-:W-:Y:S01]  /*36c0*/  @!P4 IMAD R171, R192, R23, R220 ;  /* 0x00000017c0abc224 */ /* 0x001fe200078e02dc */
[----:B------:R-:W-:Y:S04]  /*36d0*/  BSSY B1, `(.L_x_86) ;  /* 0x0000006000017945 */ /* 0x000fe80003800000 */
[----:B------:R0:W-:Y:S01]  /*36e0*/  @!P4 STG.E.U8 desc[UR36][R14.64+0x30], R171 ;  /* 0x000030ab0e00c986 */ /* 0x0001e2000c101124 */
[----:B------:R-:W-:Y:S05]  /*36f0*/  @P5 BRA `(.L_x_87) ;  /* 0x00000000000c5947 */ /* 0x000fea0003800000 */
[----:B------:R-:W0:Y:S02]  /*3700*/  LDG.E.U8 R216, desc[UR36][R12.64+0x31] ;  /* 0x000031240cd87981 */ /* 0x000e24000c1e1100 */
[----:B0-----:R-:W-:-:S05]  /*3710*/  PRMT R171, R216, 0x8880, RZ ;  /* 0x00008880d8ab7816 */ /* 0x001fca00000000ff */
[----:B------:R-:W-:-:S07]  /*3720*/  IMAD R220, R171, R22, RZ ;  /* 0x00000016abdc7224 */ /* 0x000fce00078e02ff */
.L_x_87:
[----:B------:R-:W-:Y:S05]  /*3730*/  BSYNC B1 ;  /* 0x0000000000017941 */ /* 0x000fea0003800000 */
.L_x_86:
[----:B------:R-:W-:Y:S01]  /*3740*/  @!P5 IMAD R193, R193, R23, R220 ;  /* 0x00000017c1c1d224 */ /* 0x000fe200078e02dc */
[----:B------:R-:W-:Y:S01]  /*3750*/  BSSY B1, `(.L_x_88) ;  /* 0x0000007000017945 */ /* 0x000fe20003800000 */
[----:B------:R-:W-:-:S03]  /*3760*/  @!P3 IADD3.X R173, R15, UR44, RZ, P6, !PT ;  /* 0x0000002c0fadbc10 */ /* 0x000fc6000b7fe4ff */
[----:B------:R1:W-:Y:S01]  /*3770*/  @!P5 STG.E.U8 desc[UR36][R14.64+0x31], R193 ;  /* 0x000031c10e00d986 */ /* 0x0003e2000c101124 */
[----:B------:R-:W-:Y:S05]  /*3780*/  @P3 BRA `(.L_x_89) ;  /* 0x00000000000c3947 */ /* 0x000fea0003800000 */
[----:B------:R-:W0:Y:S02]  /*3790*/  LDG.E.U8 R216, desc[UR36][R168.64+0x30] ;  /* 0x00003024a8d87981 */ /* 0x000e24000c1e1100 */
[----:B0-----:R-:W-:-:S05]  /*37a0*/  PRMT R171, R216, 0x8880, RZ ;  /* 0x00008880d8ab7816 */ /* 0x001fca00000000ff */
[----:B------:R-:W-:-:S07]  /*37b0*/  IMAD R220, R171, R22, RZ ;  /* 0x00000016abdc7224 */ /* 0x000fce00078e02ff */
.L_x_89:
[----:B------:R-:W-:Y:S05]  /*37c0*/  BSYNC B1 ;  /* 0x0000000000017941 */ /* 0x000fea0003800000 */
.L_x_88:
[----:B------:R-:W-:Y:S01]  /*37d0*/  @!P3 IMAD R175, R194, R23, R220 ;  /* 0x00000017c2afb224 */ /* 0x000fe200078e02dc */
[----:B------:R-:W-:Y:S01]  /*37e0*/  @!P0 IADD3 R170, P5, R14, UR45, RZ ;  /* 0x0000002d0eaa8c10 */ /* 0x000fe2000ffbe0ff */
[----:B------:R-:W-:Y:S01]  /*37f0*/  BSSY B1, `(.L_x_90) ;  /* 0x000000b000017945 */ /* 0x000fe20003800000 */
[----:B------:R-:W-:Y:S02]  /*3800*/  ISETP.LT.OR P6, PT, R217, 0x39, !P2 ;  /* 0x00000039d900780c */ /* 0x000fe400057c1670 */
[----:B------:R1:W-:Y:S01]  /*3810*/  @!P3 STG.E.U8 desc[UR36][R172.64+0x30], R175 ;  /* 0x000030afac00b986 */ /* 0x0003e2000c101124 */
[----:B0-----:R-:W-:Y:S02]  /*3820*/  @!P0 IADD3.X R171, R15, UR44, RZ, P5, !PT ;  /* 0x0000002c0fab8c10 */ /* 0x001fe4000affe4ff */
[C---:B------:R-:W-:Y:S02]  /*3830*/  ISETP.LT.OR P3, PT, R217.reuse, 0x3a, !P2 ;  /* 0x0000003ad900780c */ /* 0x040fe40005761670 */
[----:B------:R-:W-:-:S02]  /*3840*/  ISETP.LT.OR P4, PT, R217, 0x39, !P1 ;  /* 0x00000039d900780c */ /* 0x000fc40004f81670 */
[----:B------:R-:W-:Y:S01]  /*3850*/  ISETP.LT.OR P5, PT, R217, 0x3a, !P1 ;  /* 0x0000003ad900780c */ /* 0x000fe20004fa1670 */
[----:B------:R-:W-:-:S12]  /*3860*/  @P0 BRA `(.L_x_91) ;  /* 0x00000000000c0947 */ /* 0x000fd80003800000 */
[----:B------:R-:W1:Y:S02]  /*3870*/  LDG.E.U8 R216, desc[UR36][R168.64+0x31] ;  /* 0x00003124a8d87981 */ /* 0x000e64000c1e1100 */
[----:B-1----:R-:W-:-:S05]  /*3880*/  PRMT R173, R216, 0x8880, RZ ;  /* 0x00008880d8ad7816 */ /* 0x002fca00000000ff */
[----:B------:R-:W-:-:S07]  /*3890*/  IMAD R220, R173, R22, RZ ;  /* 0x00000016addc7224 */ /* 0x000fce00078e02ff */
.L_x_91:
[----:B------:R-:W-:Y:S05]  /*38a0*/  BSYNC B1 ;  /* 0x0000000000017941 */ /* 0x000fea0003800000 */
.L_x_90:
[----:B------:R-:W-:Y:S01]  /*38b0*/  @!P0 IMAD R195, R195, R23, R220 ;  /* 0x00000017c3c38224 */ /* 0x000fe200078e02dc */
[----:B------:R-:W-:Y:S04]  /*38c0*/  BSSY B1, `(.L_x_92) ;  /* 0x0000006000017945 */ /* 0x000fe80003800000 */
[----:B------:R0:W-:Y:S01]  /*38d0*/  @!P0 STG.E.U8 desc[UR36][R170.64+0x31], R195 ;  /* 0x000031c3aa008986 */ /* 0x0001e2000c101124 */
[----:B------:R-:W-:Y:S05]  /*38e0*/  @P6 BRA `(.L_x_93) ;  /* 0x00000000000c6947 */ /* 0x000fea0003800000 */
[----:B------:R-:W0:Y:S02]  /*38f0*/  LDG.E.U8 R216, desc[UR36][R12.64+0x38] ;  /* 0x000038240cd87981 */ /* 0x000e24000c1e1100 */
[----:B0-----:R-:W-:-:S05]  /*3900*/  PRMT R171, R216, 0x8880, RZ ;  /* 0x00008880d8ab7816 */ /* 0x001fca00000000ff */
[----:B------:R-:W-:-:S07]  /*3910*/  IMAD R220, R171, R22, RZ ;  /* 0x00000016abdc7224 */ /* 0x000fce00078e02ff */
.L_x_93:
[----:B------:R-:W-:Y:S05]  /*3920*/  BSYNC B1 ;  /* 0x0000000000017941 */ /* 0x000fea0003800000 */
.L_x_92:
[----:B0-----:R-:W-:Y:S01]  /*3930*/  @!P6 IMAD R171, R196, R23, R220 ;  /* 0x00000017c4abe224 */ /* 0x001fe200078e02dc */
[----:B------:R-:W-:Y:S04]  /*3940*/  BSSY B1, `(.L_x_94) ;  /* 0x0000006000017945 */ /* 0x000fe80003800000 */
[----:B------:R0:W-:Y:S01]  /*3950*/  @!P6 STG.E.U8 desc[UR36][R14.64+0x38], R171 ;  /* 0x000038ab0e00e986 */ /* 0x0001e2000c101124 */
[----:B------:R-:W-:Y:S05]  /*3960*/  @P3 BRA `(.L_x_95) ;  /* 0x00000000000c3947 */ /* 0x000fea0003800000 */
[----:B------:R-:W0:Y:S02]  /*3970*/  LDG.E.U8 R216, desc[UR36][R12.64+0x39] ;  /* 0x000039240cd87981 */ /* 0x000e24000c1e1100 */
[----:B0-----:R-:W-:-:S05]  /*3980*/  PRMT R171, R216, 0x8880, RZ ;  /* 0x00008880d8ab7816 */ /* 0x001fca00000000ff */
[----:B------:R-:W-:-:S07]  /*3990*/  IMAD R220, R171, R22, RZ ;  /* 0x00000016abdc7224 */ /* 0x000fce00078e02ff */
.L_x_95:
[----:B------:R-:W-:Y:S05]  /*39a0*/  BSYNC B1 ;  /* 0x0000000000017941 */ /* 0x000fea0003800000 */
.L_x_94:
[----:B------:R-:W-:Y:S01]  /*39b0*/  @!P3 IMAD R197, R197, R23, R220 ;  /* 0x00000017c5c5b224 */ /* 0x000fe200078e02dc */
[----:B------:R-:W-:Y:S01]  /*39c0*/  BSSY B1, `(.L_x_96) ;  /* 0x000000a000017945 */ /* 0x000fe20003800000 */
[----:B------:R-:W-:Y:S02]  /*39d0*/  ISETP.LT.OR P0, PT, R217, 0x41, !P1 ;  /* 0x00000041d900780c */ /* 0x000fe40004f01670 */
[C---:B-1----:R-:W-:Y:S01]  /*39e0*/  @!P5 IADD3 R172, P6, R14.reuse, UR45, RZ ;  /* 0x0000002d0eacdc10 */ /* 0x042fe2000ffde0ff */
[----:B------:R1:W-:Y:S01]  /*39f0*/  @!P3 STG.E.U8 desc[UR36][R14.64+0x39], R197 ;  /* 0x000039c50e00b986 */ /* 0x0003e2000c101124 */
[----:B------:R-:W-:-:S04]  /*3a00*/  @!P4 IADD3 R170, P3, R14, UR45, RZ ;  /* 0x0000002d0eaacc10 */ /* 0x000fc8000ff7e0ff */
[----:B0-----:R-:W-:Y:S01]  /*3a10*/  @!P4 IADD3.X R171, R15, UR44, RZ, P3, !PT ;  /* 0x0000002c0fabcc10 */ /* 0x001fe20009ffe4ff */
[----:B------:R-:W-:Y:S08]  /*3a20*/  @P4 BRA `(.L_x_97) ;  /* 0x00000000000c4947 */ /* 0x000ff00003800000 */
[----:B------:R-:W5:Y:S02]  /*3a30*/  LDG.E.U8 R216, desc[UR36][R168.64+0x38] ;  /* 0x00003824a8d87981 */ /* 0x000f64000c1e1100 */
[----:B-----5:R-:W-:-:S05]  /*3a40*/  PRMT R175, R216, 0x8880, RZ ;  /* 0x00008880d8af7816 */ /* 0x020fca00000000ff */
[----:B------:R-:W-:-:S07]  /*3a50*/  IMAD R220, R175, R22, RZ ;  /* 0x00000016afdc7224 */ /* 0x000fce00078e02ff */
.L_x_97:
[----:B------:R-:W-:Y:S05]  /*3a60*/  BSYNC B1 ;  /* 0x0000000000017941 */ /* 0x000fea0003800000 */
.L_x_96:
        /* <DEDUP_REMOVED lines=8> */
.L_x_99:
[----:B------:R-:W-:Y:S05]  /*3af0*/  BSYNC B1 ;  /* 0x0000000000017941 */ /* 0x000fea0003800000 */
.L_x_98:
        /* <DEDUP_REMOVED lines=11> */
.L_x_101:
[----:B------:R-:W-:Y:S05]  /*3bb0*/  BSYNC B1 ;  /* 0x0000000000017941 */ /* 0x000fea0003800000 */
.L_x_100:
[----:B0-----:R-:W-:Y:S01]  /*3bc0*/  @!P3 IMAD R173, R200, R23, R220 ;  /* 0x00000017c8adb224 */ /* 0x001fe200078e02dc */
[----:B------:R-:W-:Y:S04]  /*3bd0*/  BSSY B1, `(.L_x_102) ;  /* 0x0000006000017945 */ /* 0x000fe80003800000 */
[----:B------:R0:W-:Y:S01]  /*3be0*/  @!P3 STG.E.U8 desc[UR36][R14.64+0x40], R173 ;  /* 0x000040ad0e00b986 */ /* 0x0001e2000c101124 */
[----:B------:R-:W-:Y:S05]  /*3bf0*/  @P4 BRA `(.L_x_103) ;  /* 0x00000000000c4947 */ /* 0x000fea0003800000 */
[----:B------:R-:W0:Y:S02]  /*3c00*/  LDG.E.U8 R216, desc[UR36][R12.64+0x41] ;  /* 0x000041240cd87981 */ /* 0x000e24000c1e1100 */
[----:B0-----:R-:W-:-:S05]  /*3c10*/  PRMT R173, R216, 0x8880, RZ ;  /* 0x00008880d8ad7816 */ /* 0x001fca00000000ff */
[----:B------:R-:W-:-:S07]  /*3c20*/  IMAD R220, R173, R22, RZ ;  /* 0x00000016addc7224 */ /* 0x000fce00078e02ff */
.L_x_103:
[----:B------:R-:W-:Y:S05]  /*3c30*/  BSYNC B1 ;  /* 0x0000000000017941 */ /* 0x000fea0003800000 */
.L_x_102:
        /* <DEDUP_REMOVED lines=8> */
.L_x_105:
[----:B------:R-:W-:Y:S05]  /*3cc0*/  BSYNC B1 ;  /* 0x0000000000017941 */ /* 0x000fea0003800000 */
.L_x_104:
        /* <DEDUP_REMOVED lines=13> */
.L_x_107:
[----:B------:R-:W-:Y:S05]  /*3da0*/  BSYNC B1 ;  /* 0x0000000000017941 */ /* 0x000fea0003800000 */
.L_x_106:
[----:B------:R-:W-:Y:S01]  /*3db0*/  @!P5 IMAD R203, R203, R23, R220 ;  /* 0x00000017cbcbd224 */ /* 0x000fe200078e02dc */
[----:B------:R-:W-:Y:S04]  /*3dc0*/  BSSY B1, `(.L_x_108) ;  /* 0x0000006000017945 */ /* 0x000fe80003800000 */
[----:B------:R0:W-:Y:S01]  /*3dd0*/  @!P5 STG.E.U8 desc[UR36][R172.64+0x41], R203 ;  /* 0x000041cbac00d986 */ /* 0x0001e2000c101124 */
[----:B------:R-:W-:Y:S05]  /*3de0*/  @P6 BRA `(.L_x_109) ;  /* 0x00000000000c6947 */ /* 0x000fea0003800000 */
[----:B------:R-:W1:Y:S02]  /*3df0*/  LDG.E.U8 R216, desc[UR36][R12.64+0x48] ;  /* 0x000048240cd87981 */ /* 0x000e64000c1e1100 */
[----:B-1----:R-:W-:-:S05]  /*3e00*/  PRMT R171, R216, 0x8880, RZ ;  /* 0x00008880d8ab7816 */ /* 0x002fca00000000ff */
[----:B------:R-:W-:-:S07]  /*3e10*/  IMAD R220, R171, R22, RZ ;  /* 0x00000016abdc7224 */ /* 0x000fce00078e02ff */
.L_x_109:
[----:B------:R-:W-:Y:S05]  /*3e20*/  BSYNC B1 ;  /* 0x0000000000017941 */ /* 0x000fea0003800000 */
.L_x_108:
[----:B-1----:R-:W-:Y:S01]  /*3e30*/  @!P6 IMAD R171, R204, R23, R220 ;  /* 0x00000017ccabe224 */ /* 0x002fe200078e02dc */
[----:B------:R-:W-:Y:S04]  /*3e40*/  BSSY B1, `(.L_x_110) ;  /* 0x0000006000017945 */ /* 0x000fe80003800000 */
[----:B------:R1:W-:Y:S01]  /*3e50*/  @!P6 STG.E.U8 desc[UR36][R14.64+0x48], R171 ;  /* 0x000048ab0e00e986 */ /* 0x0003e2000c101124 */
[----:B------:R-:W-:Y:S05]  /*3e60*/  @P3 BRA `(.L_x_111) ;  /* 0x00000000000c3947 */ /* 0x000fea0003800000 */
[----:B------:R-:W1:Y:S02]  /*3e70*/  LDG.E.U8 R216, desc[UR36][R12.64+0x49] ;  /* 0x000049240cd87981 */ /* 0x000e64000c1e1100 */
[----:B-1----:R-:W-:-:S05]  /*3e80*/  PRMT R171, R216, 0x8880, RZ ;  /* 0x00008880d8ab7816 */ /* 0x002fca00000000ff */
[----:B------:R-:W-:-:S07]  /*3e90*/  IMAD R220, R171, R22, RZ ;  /* 0x00000016abdc7224 */ /* 0x000fce00078e02ff */
.L_x_111:
[----:B------:R-:W-:Y:S05]  /*3ea0*/  BSYNC B1 ;  /* 0x0000000000017941 */ /* 0x000fea0003800000 */
.L_x_110:
[----:B------:R-:W-:Y:S01]  /*3eb0*/  @!P3 IMAD R205, R205, R23, R220 ;  /* 0x00000017cdcdb224 */ /* 0x000fe200078e02dc */
[C---:B------:R-:W-:Y:S01]  /*3ec0*/  @!P0 IADD3 R170, P6, R14.reuse, UR45, RZ ;  /* 0x0000002d0eaa8c10 */ /* 0x040fe2000ffde0ff */
[----:B------:R-:W-:Y:S01]  /*3ed0*/  BSSY B1, `(.L_x_112) ;  /* 0x000000a000017945 */ /* 0x000fe20003800000 */
[----:B------:R-:W-:Y:S02]  /*3ee0*/  ISETP.LT.OR P5, PT, R217, 0x51, !P1 ;  /* 0x00000051d900780c */ /* 0x000fe40004fa1670 */
[----:B------:R2:W-:Y:S01]  /*3ef0*/  @!P3 STG.E.U8 desc[UR36][R14.64+0x49], R205 ;  /* 0x000049cd0e00b986 */ /* 0x0005e2000c101124 */
[----:B-1----:R-:W-:Y:S02]  /*3f00*/  @!P0 IADD3.X R171, R15, UR44, RZ, P6, !PT ;  /* 0x0000002c0fab8c10 */ /* 0x002fe4000b7fe4ff */
[----:B------:R-:W-:Y:S02]  /*3f10*/  ISETP.LT.OR P3, PT, R217, 0x51, !P2 ;  /* 0x00000051d900780c */ /* 0x000fe40005761670 */
[----:B0-----:R-:W-:Y:S01]  /*3f20*/  @!P4 IADD3 R172, P6, R14, UR45, RZ ;  /* 0x0000002d0eaccc10 */ /* 0x001fe2000ffde0ff */
[----:B------:R-:W-:-:S12]  /*3f30*/  @P0 BRA `(.L_x_113) ;  /* 0x00000000000c0947 */ /* 0x000fd80003800000 */
[----:B------:R-:W5:Y:S02]  /*3f40*/  LDG.E.U8 R216, desc[UR36][R168.64+0x48] ;  /* 0x00004824a8d87981 */ /* 0x000f64000c1e1100 */
[----:B-----5:R-:W-:-:S05]  /*3f50*/  PRMT R175, R216, 0x8880, RZ ;  /* 0x00008880d8af7816 */ /* 0x020fca00000000ff */
[----:B------:R-:W-:-:S07]  /*3f60*/  IMAD R220, R175, R22, RZ ;  /* 0x00000016afdc7224 */ /* 0x000fce00078e02ff */
.L_x_113:
[----:B------:R-:W-:Y:S05]  /*3f70*/  BSYNC B1 ;  /* 0x0000000000017941 */ /* 0x000fea0003800000 */
.L_x_112:
        /* <DEDUP_REMOVED lines=8> */
.L_x_115:
[----:B------:R-:W-:Y:S05]  /*4000*/  BSYNC B1 ;  /* 0x0000000000017941 */ /* 0x000fea0003800000 */
.L_x_114:
[----:B------:R-:W-:Y:S01]  /*4010*/  @!P4 IMAD R207, R207, R23, R220 ;  /* 0x00000017cfcfc224 */ /* 0x000fe200078e02dc */
[----:B------:R-:W-:Y:S04]  /*4020*/  BSSY B1, `(.L_x_116) ;  /* 0x0000006000017945 */ /* 0x000fe80003800000 */
[----:B------:R1:W-:Y:S01]  /*4030*/  @!P4 STG.E.U8 desc[UR36][R172.64+0x49], R207 ;  /* 0x000049cfac00c986 */ /* 0x0003e2000c101124 */
[----:B------:R-:W-:Y:S05]  /*4040*/  @P3 BRA `(.L_x_117) ;  /* 0x00000000000c3947 */ /* 0x000fea0003800000 */
[----:B------:R-:W0:Y:S02]  /*4050*/  LDG.E.U8 R216, desc[UR36][R12.64+0x50] ;  /* 0x000050240cd87981 */ /* 0x000e24000c1e1100 */
[----:B0-----:R-:W-:-:S05]  /*4060*/  PRMT R171, R216, 0x8880, RZ ;  /* 0x00008880d8ab7816 */ /* 0x001fca00000000ff */
[----:B------:R-:W-:-:S07]  /*4070*/  IMAD R220, R171, R22, RZ ;  /* 0x00000016abdc7224 */ /* 0x000fce00078e02ff */
.L_x_117:
[----:B------:R-:W-:Y:S05]  /*4080*/  BSYNC B1 ;  /* 0x0000000000017941 */ /* 0x000fea0003800000 */
.L_x_116:
[----:B-1----:R-:W-:Y:S01]  /*4090*/  @!P3 IMAD R173, R208, R23, R220 ;  /* 0x00000017d0adb224 */ /* 0x002fe200078e02dc */
[----:B------:R-:W-:Y:S01]  /*40a0*/  BSSY B1, `(.L_x_118) ;  /* 0x000000a000017945 */ /* 0x000fe20003800000 */
[----:B------:R-:W-:Y:S02]  /*40b0*/  ISETP.GE.AND P0, PT, R0, 0x81, PT ;  /* 0x000000810000780c */ /* 0x000fe40003f06270 */
[C---:B------:R-:W-:Y:S01]  /*40c0*/  ISETP.LT.OR P4, PT, R217.reuse, 0x52, !P1 ;  /* 0x00000052d900780c */ /* 0x040fe20004f81670 */
[----:B------:R1:W-:Y:S01]  /*40d0*/  @!P3 STG.E.U8 desc[UR36][R14.64+0x50], R173 ;  /* 0x000050ad0e00b986 */ /* 0x0003e2000c101124 */
[----:B------:R-:W-:Y:S02]  /*40e0*/  ISETP.LT.OR P3, PT, R217, 0x52, !P2 ;  /* 0x00000052d900780c */ /* 0x000fe40005761670 */
[----:B0-----:R-:W-:-:S11]  /*40f0*/  @!P5 IADD3 R170, P6, R14, UR45, RZ ;  /* 0x0000002d0eaadc10 */ /* 0x001fd6000ffde0ff */
[----:B-1----:R-:W-:Y:S05]  /*4100*/  @P3 BRA `(.L_x_119) ;  /* 0x00000000000c3947 */ /* 0x002fea0003800000 */
[----:B------:R-:W5:Y:S02]  /*4110*/  LDG.E.U8 R216, desc[UR36][R12.64+0x51] ;  /* 0x000051240cd87981 */ /* 0x000f64000c1e1100 */
[----:B-----5:R-:W-:-:S05]  /*4120*/  PRMT R173, R216, 0x8880, RZ ;  /* 0x00008880d8ad7816 */ /* 0x020fca00000000ff */
[----:B------:R-:W-:-:S07]  /*4130*/  IMAD R220, R173, R22, RZ ;  /* 0x00000016addc7224 */ /* 0x000fce00078e02ff */
.L_x_119:
[----:B------:R-:W-:Y:S05]  /*4140*/  BSYNC B1 ;  /* 0x0000000000017941 */ /* 0x000fea0003800000 */
.L_x_118:
[----:B------:R-:W-:Y:S01]  /*4150*/  @!P3 IMAD R209, R209, R23, R220 ;  /* 0x00000017d1d1b224 */ /* 0x000fe200078e02dc */
[----:B------:R-:W-:Y:S01]  /*4160*/  BSSY B1, `(.L_x_120) ;  /* 0x0000007000017945 */ /* 0x000fe20003800000 */
[----:B------:R-:W-:-:S03]  /*4170*/  @!P5 IADD3.X R171, R15, UR44, RZ, P6, !PT ;  /* 0x0000002c0fabdc10 */ /* 0x000fc6000b7fe4ff */
[----:B------:R0:W-:Y:S01]  /*4180*/  @!P3 STG.E.U8 desc[UR36][R14.64+0x51], R209 ;  /* 0x000051d10e00b986 */ /* 0x0001e2000c101124 */
[----:B------:R-:W-:Y:S05]  /*4190*/  @P5 BRA `(.L_x_121) ;  /* 0x00000000000c5947 */ /* 0x000fea0003800000 */
[----:B------:R-:W5:Y:S02]  /*41a0*/  LDG.E.U8 R216, desc[UR36][R168.64+0x50] ;  /* 0x00005024a8d87981 */ /* 0x000f64000c1e1100 */
[----:B-----5:R-:W-:-:S05]  /*41b0*/  PRMT R173, R216, 0x8880, RZ ;  /* 0x00008880d8ad7816 */ /* 0x020fca00000000ff */
[----:B------:R-:W-:-:S07]  /*41c0*/  IMAD R220, R173, R22, RZ ;  /* 0x00000016addc7224 */ /* 0x000fce00078e02ff */
.L_x_121:
[----:B------:R-:W-:Y:S05]  /*41d0*/  BSYNC B1 ;  /* 0x0000000000017941 */ /* 0x000fea0003800000 */
.L_x_120:
[----:B------:R-:W-:Y:S01]  /*41e0*/  @!P5 IMAD R175, R210, R23, R220 ;  /* 0x00000017d2afd224 */ /* 0x000fe200078e02dc */
[----:B------:R-:W-:Y:S01]  /*41f0*/  BSSY B1, `(.L_x_122) ;  /* 0x000000b000017945 */ /* 0x000fe20003800000 */
[C---:B------:R-:W-:Y:S02]  /*4200*/  ISETP.LT.OR P3, PT, R217.reuse, 0x59, !P2 ;  /* 0x00000059d900780c */ /* 0x040fe40005761670 */
[C---:B------:R-:W-:Y:S01]  /*4210*/  ISETP.LT.OR P2, PT, R217.reuse, 0x5a, !P2 ;  /* 0x0000005ad900780c */ /* 0x040fe20005741670 */
[----:B------:R1:W-:Y:S01]  /*4220*/  @!P5 STG.E.U8 desc[UR36][R170.64+0x50], R175 ;  /* 0x000050afaa00d986 */ /* 0x0003e2000c101124 */
[----:B------:R-:W-:Y:S02]  /*4230*/  @!P4 IADD3 R172, P5, R14, UR45, RZ ;  /* 0x0000002d0eaccc10 */ /* 0x000fe4000ffbe0ff */
[----:B------:R-:W-:Y:S02]  /*4240*/  ISETP.LT.OR P6, PT, R217, 0x59, !P1 ;  /* 0x00000059d900780c */ /* 0x000fe40004fc1670 */
[----:B------:R-:W-:Y:S01]  /*4250*/  @!P4 IADD3.X R173, R15, UR44, RZ, P5, !PT ;  /* 0x0000002c0fadcc10 */ /* 0x000fe2000affe4ff */
[----:B------:R-:W-:Y:S10]  /*4260*/  @P4 BRA `(.L_x_123) ;  /* 0x00000000000c4947 */ /* 0x000ff40003800000 */
[----:B------:R-:W1:Y:S02]  /*4270*/  LDG.E.U8 R216, desc[UR36][R168.64+0x51] ;  /* 0x00005124a8d87981 */ /* 0x000e64000c1e1100 */
[----:B-1----:R-:W-:-:S05]  /*4280*/  PRMT R171, R216, 0x8880, RZ ;  /* 0x00008880d8ab7816 */ /* 0x002fca00000000ff */
[----:B------:R-:W-:-:S07]  /*4290*/  IMAD R220, R171, R22, RZ ;  /* 0x00000016abdc7224 */ /* 0x000fce00078e02ff */
.L_x_123:
[----:B------:R-:W-:Y:S05]  /*42a0*/  BSYNC B1 ;  /* 0x0000000000017941 */ /* 0x000fea0003800000 */
.L_x_122:
[----:B------:R-:W-:Y:S01]  /*42b0*/  @!P4 IMAD R211, R211, R23, R220 ;  /* 0x00000017d3d3c224 */ /* 0x000fe200078e02dc */
[----:B------:R-:W-:Y:S04]  /*42c0*/  BSSY B1, `(.L_x_124) ;  /* 0x0000006000017945 */ /* 0x000fe80003800000 */
[----:B------:R0:W-:Y:S01]  /*42d0*/  @!P4 STG.E.U8 desc[UR36][R172.64+0x51], R211 ;  /* 0x000051d3ac00c986 */ /* 0x0001e2000c101124 */
[----:B------:R-:W-:Y:S05]  /*42e0*/  @P3 BRA `(.L_x_125) ;  /* 0x00000000000c3947 */ /* 0x000fea0003800000 */
[----:B------:R-:W1:Y:S02]  /*42f0*/  LDG.E.U8 R216, desc[UR36][R12.64+0x58] ;  /* 0x000058240cd87981 */ /* 0x000e64000c1e1100 */
[----:B-1----:R-:W-:-:S05]  /*4300*/  PRMT R171, R216, 0x8880, RZ ;  /* 0x00008880d8ab7816 */ /* 0x002fca00000000ff */
[----:B------:R-:W-:-:S07]  /*4310*/  IMAD R220, R171, R22, RZ ;  /* 0x00000016abdc7224 */ /* 0x000fce00078e02ff */
.L_x_125:
[----:B------:R-:W-:Y:S05]  /*4320*/  BSYNC B1 ;  /* 0x0000000000017941 */ /* 0x000fea0003800000 */
.L_x_124:
[----:B-1----:R-:W-:Y:S01]  /*4330*/  @!P3 IMAD R171, R212, R23, R220 ;  /* 0x00000017d4abb224 */ /* 0x002fe200078e02dc */
[----:B------:R-:W-:Y:S04]  /*4340*/  BSSY B1, `(.L_x_126) ;  /* 0x0000006000017945 */ /* 0x000fe80003800000 */
[----:B------:R1:W-:Y:S01]  /*4350*/  @!P3 STG.E.U8 desc[UR36][R14.64+0x58], R171 ;  /* 0x000058ab0e00b986 */ /* 0x0003e2000c101124 */
[----:B------:R-:W-:Y:S05]  /*4360*/  @P2 BRA `(.L_x_127) ;  /* 0x00000000000c2947 */ /* 0x000fea0003800000 */
[----:B------:R-:W1:Y:S02]  /*4370*/  LDG.E.U8 R216, desc[UR36][R12.64+0x59] ;  /* 0x000059240cd87981 */ /* 0x000e64000c1e1100 */
[----:B-1----:R-:W-:-:S05]  /*4380*/  PRMT R171, R216, 0x8880, RZ ;  /* 0x00008880d8ab7816 */ /* 0x002fca00000000ff */
[----:B------:R-:W-:-:S07]  /*4390*/  IMAD R220, R171, R22, RZ ;  /* 0x00000016abdc7224 */ /* 0x000fce00078e02ff */
.L_x_127:
[----:B------:R-:W-:Y:S05]  /*43a0*/  BSYNC B1 ;  /* 0x0000000000017941 */ /* 0x000fea0003800000 */
.L_x_126:
[----:B------:R-:W-:Y:S01]  /*43b0*/  @!P2 IMAD R213, R213, R23, R220 ;  /* 0x00000017d5d5a224 */ /* 0x000fe200078e02dc */
[----:B------:R-:W-:Y:S01]  /*43c0*/  @!P6 IADD3 R170, P4, R14, UR45, RZ ;  /* 0x0000002d0eaaec10 */ /* 0x000fe2000ff9e0ff */
[----:B------:R-:W-:Y:S01]  /*43d0*/  @!P2 IMAD.MOV.U32 R12, RZ, RZ, R14 ;  /* 0x000000ffff0ca224 */ /* 0x000fe200078e000e */
[----:B------:R-:W-:Y:S01]  /*43e0*/  BSSY B1, `(.L_x_128) ;  /* 0x000000a000017945 */ /* 0x000fe20003800000 */
[----:B------:R-:W-:Y:S01]  /*43f0*/  @!P2 IMAD.MOV.U32 R13, RZ, RZ, R15 ;  /* 0x000000ffff0da224 */ /* 0x000fe200078e000f */
[----:B---3--:R-:W-:Y:S02]  /*4400*/  IADD3 R177, P3, R3, 0x80, RZ ;  /* 0x0000008003b17810 */ /* 0x008fe40007f7e0ff */
[----:B------:R-:W-:Y:S02]  /*4410*/  ISETP.LT.OR P1, PT, R217, 0x5a, !P1 ;  /* 0x0000005ad900780c */ /* 0x000fe40004f21670 */
[----:B------:R3:W-:Y:S01]  /*4420*/  @!P2 STG.E.U8 desc[UR36][R12.64+0x59], R213 ;  /* 0x000059d50c00a986 */ /* 0x0007e2000c101124 */
[----:B-1----:R-:W-:Y:S01]  /*4430*/  @!P6 IADD3.X R171, R15, UR44, RZ, P4, !PT ;  /* 0x0000002c0fabec10 */ /* 0x002fe2000a7fe4ff */
[----:B------:R-:W-:Y:S09]  /*4440*/  @P6 BRA `(.L_x_129) ;  /* 0x00000000000c6947 */ /* 0x000ff20003800000 */
[----:B------:R-:W3:Y:S02]  /*4450*/  LDG.E.U8 R216, desc[UR36][R168.64+0x58] ;  /* 0x00005824a8d87981 */ /* 0x000ee4000c1e1100 */
[----:B---3--:R-:W-:-:S05]  /*4460*/  PRMT R13, R216, 0x8880, RZ ;  /* 0x00008880d80d7816 */ /* 0x008fca00000000ff */
[----:B------:R-:W-:-:S07]  /*4470*/  IMAD R220, R13, R22, RZ ;  /* 0x000000160ddc7224 */ /* 0x000fce00078e02ff */
.L_x_129:
[----:B------:R-:W-:Y:S05]  /*4480*/  BSYNC B1 ;  /* 0x0000000000017941 */ /* 0x000fea0003800000 */
.L_x_128:
[----:B---3--:R-:W-:Y:S01]  /*4490*/  @!P6 IMAD R13, R214, R23, R220 ;  /* 0x00000017d60de224 */ /* 0x008fe200078e02dc */
[----:B------:R-:W-:Y:S01]  /*44a0*/  BSSY B1, `(.L_x_130) ;  /* 0x0000007000017945 */ /* 0x000fe20003800000 */
[----:B0-----:R-:W-:-:S03]  /*44b0*/  IMAD.X R173, RZ, RZ, UR9, P3 ;  /* 0x00000009ffad7e24 */ /* 0x001fc600098e06ff */
[----:B------:R0:W-:Y:S01]  /*44c0*/  @!P6 STG.E.U8 desc[UR36][R170.64+0x58], R13 ;  /* 0x0000580daa00e986 */ /* 0x0001e2000c101124 */
[----:B------:R-:W-:Y:S05]  /*44d0*/  @P1 BRA `(.L_x_131) ;  /* 0x00000000000c1947 */ /* 0x000fea0003800000 */
[----:B------:R-:W0:Y:S02]  /*44e0*/  LDG.E.U8 R216, desc[UR36][R168.64+0x59] ;  /* 0x00005924a8d87981 */ /* 0x000e24000c1e1100 */
[----:B0-----:R-:W-:-:S05]  /*44f0*/  PRMT R13, R216, 0x8880, RZ ;  /* 0x00008880d80d7816 */ /* 0x001fca00000000ff */
[----:B------:R-:W-:-:S07]  /*4500*/  IMAD R220, R13, R22, RZ ;  /* 0x000000160ddc7224 */ /* 0x000fce00078e02ff */
.L_x_131:
[----:B------:R-:W-:Y:S05]  /*4510*/  BSYNC B1 ;  /* 0x0000000000017941 */ /* 0x000fea0003800000 */
.L_x_130:
[----:B0-----:R-:W-:Y:S01]  /*4520*/  @!P1 IADD3 R170, P5, R14, UR45, RZ ;  /* 0x0000002d0eaa9c10 */ /* 0x001fe2000ffbe0ff */
[----:B------:R-:W-:Y:S01]  /*4530*/  @!P1 IMAD R215, R215, R23, R220 ;  /* 0x00000017d7d79224 */ /* 0x000fe200078e02dc */
[----:B------:R-:W-:Y:S01]  /*4540*/  ISETP.LT.OR P4, PT, R217, 0x1, !P0 ;  /* 0x00000001d900780c */ /* 0x000fe20004781670 */
[----:B------:R-:W-:Y:S01]  /*4550*/  IMAD.U32 R169, RZ, RZ, UR6 ;  /* 0x00000006ffa97e24 */ /* 0x000fe2000f8e00ff */
[----:B------:R-:W-:Y:S01]  /*4560*/  @!P1 IADD3.X R171, R15, UR44, RZ, P5, !PT ;  /* 0x0000002c0fab9c10 */ /* 0x000fe2000affe4ff */
[-C--:B------:R-:W-:Y:S01]  /*4570*/  IMAD R168, R173, R4.reuse, RZ ;  /* 0x00000004ada87224 */ /* 0x080fe200078e02ff */
[----:B------:R-:W-:Y:S01]  /*4580*/  BSSY B1, `(.L_x_132) ;  /* 0x000000e000017945 */ /* 0x000fe20003800000 */
[----:B------:R-:W-:Y:S02]  /*4590*/  IMAD.WIDE.U32 R12, R177, R4, R10 ;  /* 0x00000004b10c7225 */ /* 0x000fe400078e000a */
[----:B------:R0:W-:Y:S02]  /*45a0*/  @!P1 STG.E.U8 desc[UR36][R170.64+0x59], R215 ;  /* 0x000059d7aa009986 */ /* 0x0001e4000c101124 */
[----:B------:R-:W-:Y:S01]  /*45b0*/  IMAD.U32 R179, RZ, RZ, UR6 ;  /* 0x00000006ffb37e24 */ /* 0x000fe2000f8e00ff */
[----:B------:R-:W-:Y:S01]  /*45c0*/  IADD3 R12, P2, R12, R6, RZ ;  /* 0x000000060c0c7210 */ /* 0x000fe20007f5e0ff */
[----:B------:R-:W-:-:S02]  /*45d0*/  IMAD.U32 R172, RZ, RZ, UR7 ;  /* 0x00000007ffac7e24 */ /* 0x000fc4000f8e00ff */
[----:B------:R-:W-:Y:S01]  /*45e0*/  IMAD R175, R177, R5, R168 ;  /* 0x00000005b1af7224 */ /* 0x000fe200078e02a8 */
[----:B------:R-:W-:-:S04]  /*45f0*/  LEA R168, P3, R169, R14, 0x7 ;  /* 0x0000000ea9a87211 */ /* 0x000fc800078638ff */
[----:B------:R-:W-:Y:S02]  /*4600*/  IADD3.X R13, R7, R13, R175, P2, !PT ;  /* 0x0000000d070d7210 */ /* 0x000fe400017fe4af */
[----:B------:R-:W-:Y:S01]  /*4610*/  LEA.HI.X R169, R179, R15, R172, 0x7, P3 ;  /* 0x0000000fb3a97211 */ /* 0x000fe200018f3cac */
[----:B0-----:R-:W-:Y:S06]  /*4620*/  @P4 BRA `(.L_x_133) ;  /* 0x00000000000c4947 */ /* 0x001fec0003800000 */
[----:B------:R-:W3:Y:S02]  /*4630*/  LDG.E.U8 R216, desc[UR36][R12.64] ;  /* 0x000000240cd87981 */ /* 0x000ee4000c1e1100 */
[----:B---3--:R-:W-:-:S05]  /*4640*/  PRMT R171, R216, 0x8880, RZ ;  /* 0x00008880d8ab7816 */ /* 0x008fca00000000ff */
[----:B------:R-:W-:-:S07]  /*4650*/  IMAD R220, R171, R22, RZ ;  /* 0x00000016abdc7224 */ /* 0x000fce00078e02ff */
.L_x_133:
[----:B------:R-:W-:Y:S05]  /*4660*/  BSYNC B1 ;  /* 0x0000000000017941 */ /* 0x000fea0003800000 */
.L_x_132:
[----:B------:R-:W-:Y:S01]  /*4670*/  @!P4 IMAD R173, R120, R23, R220 ;  /* 0x0000001778adc224 */ /* 0x000fe200078e02dc */
[----:B------:R-:W-:Y:S01]  /*4680*/  ISETP.GE.AND P2, PT, R0, 0x89, PT ;  /* 0x000000890000780c */ /* 0x000fe20003f46270 */
[----:B------:R-:W-:Y:S01]  /*4690*/  IMAD.WIDE.U32 R170, R177, R4, R20 ;  /* 0x00000004b1aa7225 */ /* 0x000fe200078e0014 */
[----:B------:R-:W-:Y:S02]  /*46a0*/  BSSY B1, `(.L_x_134) ;  /* 0x000000b000017945 */ /* 0x000fe40003800000 */
[----:B------:R0:W-:Y:S01]  /*46b0*/  @!P4 STG.E.U8 desc[UR36][R168.64], R173 ;  /* 0x000000ada800c986 */ /* 0x0001e2000c101124 */
[----:B------:R-:W-:Y:S02]  /*46c0*/  ISETP.LT.OR P4, PT, R217, 0x2, !P0 ;  /* 0x00000002d900780c */ /* 0x000fe40004781670 */
[----:B------:R-:W-:Y:S01]  /*46d0*/  IADD3 R120, P5, P6, R8, R6, R170 ;  /* 0x0000000608787210 */ /* 0x000fe20007ebe0aa */
[----:B------:R-:W-:Y:S01]  /*46e0*/  IMAD.IADD R170, R175, 0x1, R171 ;  /* 0x00000001afaa7824 */ /* 0x000fe200078e02ab */
[----:B------:R-:W-:-:S02]  /*46f0*/  ISETP.LT.OR P1, PT, R217, 0x1, !P2 ;  /* 0x00000001d900780c */ /* 0x000fc40005721670 */
[----:B------:R-:W-:-:S07]  /*4700*/  ISETP.LT.OR P3, PT, R217, 0x2, !P2 ;  /* 0x00000002d900780c */ /* 0x000fce0005761670 */
[----:B0-----:R-:W-:Y:S06]  /*4710*/  @P4 BRA `(.L_x_135) ;  /* 0x00000000000c4947 */ /* 0x001fec0003800000 */
[----:B------:R-:W3:Y:S02]  /*4720*/  LDG.E.U8 R216, desc[UR36][R12.64+0x1] ;  /* 0x000001240cd87981 */ /* 0x000ee4000c1e1100 */
[----:B---3--:R-:W-:-:S05]  /*4730*/  PRMT R171, R216, 0x8880, RZ ;  /* 0x00008880d8ab7816 */ /* 0x008fca00000000ff */
[----:B------:R-:W-:-:S07]  /*4740*/  IMAD R220, R171, R22, RZ ;  /* 0x00000016abdc7224 */ /* 0x000fce00078e02ff */
.L_x_135:
[----:B------:R-:W-:Y:S05]  /*4750*/  BSYNC B1 ;  /* 0x0000000000017941 */ /* 0x000fea0003800000 */
.L_x_134:
[----:B------:R-:W-:Y:S01]  /*4760*/  @!P4 IMAD R173, R121, R23, R220 ;  /* 0x0000001779adc224 */ /* 0x000fe200078e02dc */
[----:B------:R-:W-:Y:S01]  /*4770*/  IADD3.X R121, R11, R7, R170, P5, P6 ;  /* 0x000000070b797210 */ /* 0x000fe20002fec4aa */
[----:B------:R-:W-:Y:S01]  /*4780*/  BSSY B1, `(.L_x_136) ;  /* 0x0000008000017945 */ /* 0x000fe20003800000 */
[----:B------:R-:W-:Y:S02]  /*4790*/  @!P1 IADD3 R170, P5, R168, UR45, RZ ;  /* 0x0000002da8aa9c10 */ /* 0x000fe4000ffbe0ff */
[----:B------:R0:W-:Y:S02]  /*47a0*/  @!P4 STG.E.U8 desc[UR36][R168.64+0x1], R173 ;  /* 0x000001ada800c986 */ /* 0x0001e4000c101124 */
[----:B------:R-:W-:Y:S01]  /*47b0*/  @!P1 IADD3.X R171, R169, UR44, RZ, P5, !PT ;  /* 0x0000002ca9ab9c10 */ /* 0x000fe2000affe4ff */
[----:B------:R-:W-:Y:S08]  /*47c0*/  @P1 BRA `(.L_x_137) ;  /* 0x00000000000c1947 */ /* 0x000ff00003800000 */
[----:B------:R-:W0:Y:S02]  /*47d0*/  LDG.E.U8 R216, desc[UR36][R120.64] ;  /* 0x0000002478d87981 */ /* 0x000e24000c1e1100 */
[----:B0-----:R-:W-:-:S05]  /*47e0*/  PRMT R173, R216, 0x8880, RZ ;  /* 0x00008880d8ad7816 */ /* 0x001fca00000000ff */
[----:B------:R-:W-:-:S07]  /*47f0*/  IMAD R220, R173, R22, RZ ;  /* 0x00000016addc7224 */ /* 0x000fce00078e02ff */
.L_x_137:
[----:B------:R-:W-:Y:S05]  /*4800*/  BSYNC B1 ;  /* 0x0000000000017941 */ /* 0x000fea0003800000 */
.L_x_136:
        /* <DEDUP_REMOVED lines=13> */
.L_x_139:
[----:B------:R-:W-:Y:S05]  /*48e0*/  BSYNC B1 ;  /* 0x0000000000017941 */ /* 0x000fea0003800000 */
.L_x_138:
[----:B------:R-:W-:Y:S01]  /*48f0*/  @!P3 IMAD R123, R123, R23, R220 ;  /* 0x000000177b7bb224 */ /* 0x000fe200078e02dc */
[----:B------:R-:W-:Y:S04]  /*4900*/  BSSY B1, `(.L_x_140) ;  /* 0x0000006000017945 */ /* 0x000fe80003800000 */
[----:B------:R0:W-:Y:S01]  /*4910*/  @!P3 STG.E.U8 desc[UR36][R172.64+0x1], R123 ;  /* 0x0000017bac00b986 */ /* 0x0001e2000c101124 */
[----:B------:R-:W-:Y:S05]  /*4920*/  @P6 BRA `(.L_x_141) ;  /* 0x00000000000c6947 */ /* 0x000fea0003800000 */
[----:B------:R-:W0:Y:S02]  /*4930*/  LDG.E.U8 R216, desc[UR36][R12.64+0x8] ;  /* 0x000008240cd87981 */ /* 0x000e24000c1e1100 */
[----:B0-----:R-:W-:-:S05]  /*4940*/  PRMT R123, R216, 0x8880, RZ ;  /* 0x00008880d87b7816 */ /* 0x001fca00000000ff */
[----:B------:R-:W-:-:S07]  /*4950*/  IMAD R220, R123, R22, RZ ;  /* 0x000000167bdc7224 */ /* 0x000fce00078e02ff */
.L_x_141:
[----:B------:R-:W-:Y:S05]  /*4960*/  BSYNC B1 ;  /* 0x0000000000017941 */ /* 0x000fea0003800000 */
.L_x_140:
[----:B-1----:R-:W-:Y:S01]  /*4970*/  @!P6 IMAD R171, R124, R23, R220 ;  /* 0x000000177cabe224 */ /* 0x002fe200078e02dc */
[----:B------:R-:W-:Y:S01]  /*4980*/  BSSY B1, `(.L_x_142) ;  /* 0x0000008000017945 */ /* 0x000fe20003800000 */
[----:B------:R-:W-:Y:S02]  /*4990*/  @!P6 IMAD.MOV.U32 R122, RZ, RZ, R168 ;  /* 0x000000ffff7ae224 */ /* 0x000fe400078e00a8 */
[----:B0-----:R-:W-:-:S05]  /*49a0*/  @!P6 IMAD.MOV.U32 R123, RZ, RZ, R169 ;  /* 0x000000ffff7be224 */ /* 0x001fca00078e00a9 */
[----:B------:R0:W-:Y:S01]  /*49b0*/  @!P6 STG.E.U8 desc[UR36][R122.64+0x8], R171 ;  /* 0x000008ab7a00e986 */ /* 0x0001e2000c101124 */
[----:B------:R-:W-:Y:S05]  /*49c0*/  @P1 BRA `(.L_x_143) ;  /* 0x00000000000c1947 */ /* 0x000fea0003800000 */
[----:B------:R-:W0:Y:S02]  /*49d0*/  LDG.E.U8 R216, desc[UR36][R12.64+0x9] ;  /* 0x000009240cd87981 */ /* 0x000e24000c1e1100 */
[----:B0-----:R-:W-:-:S05]  /*49e0*/  PRMT R123, R216, 0x8880, RZ ;  /* 0x00008880d87b7816 */ /* 0x001fca00000000ff */
[----:B------:R-:W-:-:S07]  /*49f0*/  IMAD R220, R123, R22, RZ ;  /* 0x000000167bdc7224 */ /* 0x000fce00078e02ff */
.L_x_143:
[----:B------:R-:W-:Y:S05]  /*4a00*/  BSYNC B1 ;  /* 0x0000000000017941 */ /* 0x000fea0003800000 */
.L_x_142:
[----:B0-----:R-:W-:Y:S01]  /*4a10*/  @!P1 IMAD R171, R125, R23, R220 ;  /* 0x000000177dab9224 */ /* 0x001fe200078e02dc */
[----:B------:R-:W-:Y:S01]  /*4a20*/  BSSY B1, `(.L_x_144) ;  /* 0x000000c000017945 */ /* 0x000fe20003800000 */
[----:B------:R-:W-:Y:S01]  /*4a30*/  @!P1 IMAD.MOV.U32 R122, RZ, RZ, R168 ;  /* 0x000000ffff7a9224 */ /* 0x000fe200078e00a8 */
[----:B------:R-:W-:Y:S01]  /*4a40*/  ISETP.LT.OR P3, PT, R217, 0x11, !P2 ;  /* 0x00000011d900780c */ /* 0x000fe20005761670 */
[----:B------:R-:W-:Y:S01]  /*4a50*/  @!P1 IMAD.MOV.U32 R123, RZ, RZ, R169 ;  /* 0x000000ffff7b9224 */ /* 0x000fe200078e00a9 */
[----:B------:R-:W-:-:S04]  /*4a60*/  @!P5 IADD3 R170, P6, R168, UR45, RZ ;  /* 0x0000002da8aadc10 */ /* 0x000fc8000ffde0ff */
[----:B------:R0:W-:Y:S01]  /*4a70*/  @!P1 STG.E.U8 desc[UR36][R122.64+0x9], R171 ;  /* 0x000009ab7a009986 */ /* 0x0001e2000c101124 */
[----:B------:R-:W-:-:S04]  /*4a80*/  @!P4 IADD3 R124, P1, R168, UR45, RZ ;  /* 0x0000002da87ccc10 */ /* 0x000fc8000ff3e0ff */
[----:B------:R-:W-:Y:S01]  /*4a90*/  @!P4 IADD3.X R125, R169, UR44, RZ, P1, !PT ;  /* 0x0000002ca97dcc10 */ /* 0x000fe20008ffe4ff */
[----:B------:R-:W-:Y:S08]  /*4aa0*/  @P4 BRA `(.L_x_145) ;  /* 0x00000000000c4947 */ /* 0x000ff00003800000 */
[----:B------:R-:W0:Y:S02]  /*4ab0*/  LDG.E.U8 R216, desc[UR36][R120.64+0x8] ;  /* 0x0000082478d87981 */ /* 0x000e24000c1e1100 */
[----:B0-----:R-:W-:-:S05]  /*4ac0*/  PRMT R123, R216, 0x8880, RZ ;  /* 0x00008880d87b7816 */ /* 0x001fca00000000ff */
[----:B------:R-:W-:-:S07]  /*4ad0*/  IMAD R220, R123, R22, RZ ;  /* 0x000000167bdc7224 */ /* 0x000fce00078e02ff */
.L_x_145:
[----:B------:R-:W-:Y:S05]  /*4ae0*/  BSYNC B1 ;  /* 0x0000000000017941 */ /* 0x000fea0003800000 */
.L_x_144:
[----:B0-----:R-:W-:Y:S01]  /*4af0*/  @!P4 IMAD R123, R126, R23, R220 ;  /* 0x000000177e7bc224 */ /* 0x001fe200078e02dc */
[----:B------:R-:W-:Y:S01]  /*4b00*/  BSSY B1, `(.L_x_146) ;  /* 0x0000007000017945 */ /* 0x000fe20003800000 */
[----:B------:R-:W-:-:S03]  /*4b10*/  @!P5 IADD3.X R171, R169, UR44, RZ, P6, !PT ;  /* 0x0000002ca9abdc10 */ /* 0x000fc6000b7fe4ff */
[----:B------:R0:W-:Y:S01]  /*4b20*/  @!P4 STG.E.U8 desc[UR36][R124.64+0x8], R123 ;  /* 0x0000087b7c00c986 */ /* 0x0001e2000c101124 */
[----:B------:R-:W-:Y:S05]  /*4b30*/  @P5 BRA `(.L_x_147) ;  /* 0x00000000000c5947 */ /* 0x000fea0003800000 */
[----:B------:R-:W0:Y:S02]  /*4b40*/  LDG.E.U8 R216, desc[UR36][R120.64+0x9] ;  /* 0x0000092478d87981 */ /* 0x000e24000c1e1100 */
[----:B0-----:R-:W-:-:S05]  /*4b50*/  PRMT R123, R216, 0x8880, RZ ;  /* 0x00008880d87b7816 */ /* 0x001fca00000000ff */
[----:B------:R-:W-:-:S07]  /*4b60*/  IMAD R220, R123, R22, RZ ;  /* 0x000000167bdc7224 */ /* 0x000fce00078e02ff */
.L_x_147:
[----:B------:R-:W-:Y:S05]  /*4b70*/  BSYNC B1 ;  /* 0x0000000000017941 */ /* 0x000fea0003800000 */
.L_x_146:
        /* <DEDUP_REMOVED lines=8> */
[----:B------:R-:W3:Y:S02]  /*4c00*/  LDG.E.U8 R216, desc[UR36][R12.64+0x10] ;  /* 0x000010240cd87981 */ /* 0x000ee4000c1e1100 */
[----:B---3--:R-:W-:-:S05]  /*4c10*/  PRMT R123, R216, 0x8880, RZ ;  /* 0x00008880d87b7816 */ /* 0x008fca00000000ff */
[----:B------:R-:W-:-:S07]  /*4c20*/  IMAD R220, R123, R22, RZ ;  /* 0x000000167bdc7224 */ /* 0x000fce00078e02ff */
.L_x_149:
[----:B------:R-:W-:Y:S05]  /*4c30*/  BSYNC B1 ;  /* 0x0000000000017941 */ /* 0x000fea0003800000 */
.L_x_148:
[----:B0-----:R-:W-:Y:S01]  /*4c40*/  @!P4 IMAD R127, R128, R23, R220 ;  /* 0x00000017807fc224 */ /* 0x001fe200078e02dc */
[----:B------:R-:W-:Y:S01]  /*4c50*/  BSSY B1, `(.L_x_150) ;  /* 0x0000008000017945 */ /* 0x000fe20003800000 */
[----:B------:R-:W-:Y:S02]  /*4c60*/  @!P4 IMAD.MOV.U32 R122, RZ, RZ, R168 ;  /* 0x000000ffff7ac224 */ /* 0x000fe400078e00a8 */
[----:B------:R-:W-:-:S05]  /*4c70*/  @!P4 IMAD.MOV.U32 R123, RZ, RZ, R169 ;  /* 0x000000ffff7bc224 */ /* 0x000fca00078e00a9 */
[----:B------:R0:W-:Y:S01]  /*4c80*/  @!P4 STG.E.U8 desc[UR36][R122.64+0x10], R127 ;  /* 0x0000107f7a00c986 */ /* 0x0001e2000c101124 */
[----:B------:R-:W-:Y:S05]  /*4c90*/  @P5 BRA `(.L_x_151) ;  /* 0x00000000000c5947 */ /* 0x000fea0003800000 */
[----:B------:R-:W0:Y:S02]  /*4ca0*/  LDG.E.U8 R216, desc[UR36][R12.64+0x11] ;  /* 0x000011240cd87981 */ /* 0x000e24000c1e1100 */
[----:B0-----:R-:W-:-:S05]  /*4cb0*/  PRMT R123, R216, 0x8880, RZ ;  /* 0x00008880d87b7816 */ /* 0x001fca00000000ff */
[----:B------:R-:W-:-:S07]  /*4cc0*/  IMAD R220, R123, R22, RZ ;  /* 0x000000167bdc7224 */ /* 0x000fce00078e02ff */
.L_x_151:
[----:B------:R-:W-:Y:S05]  /*4cd0*/  BSYNC B1 ;  /* 0x0000000000017941 */ /* 0x000fea0003800000 */
.L_x_150:
[----:B------:R-:W-:Y:S01]  /*4ce0*/  @!P5 IMAD R129, R129, R23, R220 ;  /* 0x000000178181d224 */ /* 0x000fe200078e02dc */
[----:B------:R-:W-:Y:S01]  /*4cf0*/  BSSY B1, `(.L_x_152) ;  /* 0x0000009000017945 */ /* 0x000fe20003800000 */
[----:B0-----:R-:W-:Y:S01]  /*4d00*/  @!P5 IMAD.MOV.U32 R122, RZ, RZ, R168 ;  /* 0x000000ffff7ad224 */ /* 0x001fe200078e00a8 */
[----:B------:R-:W-:Y:S01]  /*4d10*/  @!P3 IADD3.X R125, R169, UR44, RZ, P6, !PT ;  /* 0x0000002ca97dbc10 */ /* 0x000fe2000b7fe4ff */
[----:B------:R-:W-:-:S05]  /*4d20*/  @!P5 IMAD.MOV.U32 R123, RZ, RZ, R169 ;  /* 0x000000ffff7bd224 */ /* 0x000fca00078e00a9 */
[----:B------:R0:W-:Y:S01]  /*4d30*/  @!P5 STG.E.U8 desc[UR36][R122.64+0x11], R129 ;  /* 0x000011817a00d986 */ /* 0x0001e2000c101124 */
[----:B------:R-:W-:Y:S05]  /*4d40*/  @P3 BRA `(.L_x_153) ;  /* 0x00000000000c3947 */ /* 0x000fea0003800000 */
[----:B------:R-:W0:Y:S02]  /*4d50*/  LDG.E.U8 R216, desc[UR36][R120.64+0x10] ;  /* 0x0000102478d87981 */ /* 0x000e24000c1e1100 */
[----:B0-----:R-:W-:-:S05]  /*4d60*/  PRMT R123, R216, 0x8880, RZ ;  /* 0x00008880d87b7816 */ /* 0x001fca00000000ff */
[----:B------:R-:W-:-:S07]  /*4d70*/  IMAD R220, R123, R22, RZ ;  /* 0x000000167bdc7224 */ /* 0x000fce00078e02ff */
.L_x_153:
[----:B------:R-:W-:Y:S05]  /*4d80*/  BSYNC B1 ;  /* 0x0000000000017941 */ /* 0x000fea0003800000 */
.L_x_152:
[----:B------:R-:W-:Y:S01]  /*4d90*/  @!P3 IMAD R127, R130, R23, R220 ;  /* 0x00000017827fb224 */ /* 0x000fe200078e02dc */
[----:B0-----:R-:W-:Y:S01]  /*4da0*/  @!P1 IADD3 R122, P5, R168, UR45, RZ ;  /* 0x0000002da87a9c10 */ /* 0x001fe2000ffbe0ff */
[----:B------:R-:W-:Y:S01]  /*4db0*/  BSSY B1, `(.L_x_154) ;  /* 0x000000b000017945 */ /* 0x000fe20003800000 */
[----:B------:R-:W-:Y:S02]  /*4dc0*/  ISETP.LT.OR P6, PT, R217, 0x19, !P0 ;  /* 0x00000019d900780c */ /* 0x000fe400047c1670 */
[----:B------:R0:W-:Y:S01]  /*4dd0*/  @!P3 STG.E.U8 desc[UR36][R124.64+0x10], R127 ;  /* 0x0000107f7c00b986 */ /* 0x0001e2000c101124 */
[----:B------:R-:W-:Y:S02]  /*4de0*/  @!P1 IADD3.X R123, R169, UR44, RZ, P5, !PT ;  /* 0x0000002ca97b9c10 */ /* 0x000fe4000affe4ff */
[C---:B------:R-:W-:Y:S02]  /*4df0*/  ISETP.LT.OR P3, PT, R217.reuse, 0x1a, !P0 ;  /* 0x0000001ad900780c */ /* 0x040fe40004761670 */
[----:B------:R-:W-:-:S02]  /*4e00*/  ISETP.LT.OR P4, PT, R217, 0x19, !P2 ;  /* 0x00000019d900780c */ /* 0x000fc40005781670 */
[----:B------:R-:W-:Y:S01]  /*4e10*/  ISETP.LT.OR P5, PT, R217, 0x1a, !P2 ;  /* 0x0000001ad900780c */ /* 0x000fe200057a1670 */
[----:B------:R-:W-:-:S12]  /*4e20*/  @P1 BRA `(.L_x_155) ;  /* 0x00000000000c1947 */ /* 0x000fd80003800000 */
[----:B------:R-:W0:Y:S02]  /*4e30*/  LDG.E.U8 R216, desc[UR36][R120.64+0x11] ;  /* 0x0000112478d87981 */ /* 0x000e24000c1e1100 */
[----:B0-----:R-:W-:-:S05]  /*4e40*/  PRMT R125, R216, 0x8880, RZ ;  /* 0x00008880d87d7816 */ /* 0x001fca00000000ff */
[----:B------:R-:W-:-:S07]  /*4e50*/  IMAD R220, R125, R22, RZ ;  /* 0x000000167ddc7224 */ /* 0x000fce00078e02ff */
.L_x_155:
[----:B------:R-:W-:Y:S05]  /*4e60*/  BSYNC B1 ;  /* 0x0000000000017941 */ /* 0x000fea0003800000 */
.L_x_154:
[----:B------:R-:W-:Y:S01]  /*4e70*/  @!P1 IMAD R131, R131, R23, R220 ;  /* 0x0000001783839224 */ /* 0x000fe200078e02dc */
[----:B------:R-:W-:Y:S04]  /*4e80*/  BSSY B1, `(.L_x_156) ;  /* 0x0000006000017945 */ /* 0x000fe80003800000 */
[----:B------:R1:W-:Y:S01]  /*4e90*/  @!P1 STG.E.U8 desc[UR36][R122.64+0x11], R131 ;  /* 0x000011837a009986 */ /* 0x0003e2000c101124 */
[----:B------:R-:W-:Y:S05]  /*4ea0*/  @P6 BRA `(.L_x_157) ;  /* 0x00000000000c6947 */ /* 0x000fea0003800000 */
[----:B------:R-:W1:Y:S02]  /*4eb0*/  LDG.E.U8 R216, desc[UR36][R12.64+0x18] ;  /* 0x000018240cd87981 */ /* 0x000e64000c1e1100 */
[----:B-1----:R-:W-:-:S05]  /*4ec0*/  PRMT R123, R216, 0x8880, RZ ;  /* 0x00008880d87b7816 */ /* 0x002fca00000000ff */
[----:B------:R-:W-:-:S07]  /*4ed0*/  IMAD R220, R123, R22, RZ ;  /* 0x000000167bdc7224 */ /* 0x000fce00078e02ff */
.L_x_157:
[----:B------:R-:W-:Y:S05]  /*4ee0*/  BSYNC B1 ;  /* 0x0000000000017941 */ /* 0x000fea0003800000 */
.L_x_156:
[----:B0-----:R-:W-:Y:S01]  /*4ef0*/  @!P6 IMAD R125, R132, R23, R220 ;  /* 0x00000017847de224 */ /* 0x001fe200078e02dc */
[----:B------:R-:W-:Y:S01]  /*4f00*/  BSSY B1, `(.L_x_158) ;  /* 0x0000008000017945 */ /* 0x000fe20003800000 */
[----:B-1----:R-:W-:Y:S02]  /*4f10*/  @!P6 IMAD.MOV.U32 R122, RZ, RZ, R168 ;  /* 0x000000ffff7ae224 */ /* 0x002fe400078e00a8 */
[----:B------:R-:W-:-:S05]  /*4f20*/  @!P6 IMAD.MOV.U32 R123, RZ, RZ, R169 ;  /* 0x000000ffff7be224 */ /* 0x000fca00078e00a9 */
[----:B------:R0:W-:Y:S01]  /*4f30*/  @!P6 STG.E.U8 desc[UR36][R122.64+0x18], R125 ;  /* 0x0000187d7a00e986 */ /* 0x0001e2000c101124 */
[----:B------:R-:W-:Y:S05]  /*4f40*/  @P3 BRA `(.L_x_159) ;  /* 0x00000000000c3947 */ /* 0x000fea0003800000 */
[----:B------:R-:W0:Y:S02]  /*4f50*/  LDG.E.U8 R216, desc[UR36][R12.64+0x19] ;  /* 0x000019240cd87981 */ /* 0x000e24000c1e1100 */
[----:B0-----:R-:W-:-:S05]  /*4f60*/  PRMT R123, R216, 0x8880, RZ ;  /* 0x00008880d87b7816 */ /* 0x001fca00000000ff */
[----:B------:R-:W-:-:S07]  /*4f70*/  IMAD R220, R123, R22, RZ ;  /* 0x000000167bdc7224 */ /* 0x000fce00078e02ff */
.L_x_159:
[----:B------:R-:W-:Y:S05]  /*4f80*/  BSYNC B1 ;  /* 0x0000000000017941 */ /* 0x000fea0003800000 */
.L_x_158:
[----:B------:R-:W-:Y:S01]  /*4f90*/  @!P3 IMAD R133, R133, R23, R220 ;  /* 0x000000178585b224 */ /* 0x000fe200078e02dc */
[----:B------:R-:W-:Y:S01]  /*4fa0*/  BSSY B1, `(.L_x_160) ;  /* 0x000000c000017945 */ /* 0x000fe20003800000 */
[----:B0-----:R-:W-:Y:S01]  /*4fb0*/  @!P3 IMAD.MOV.U32 R122, RZ, RZ, R168 ;  /* 0x000000ffff7ab224 */ /* 0x001fe200078e00a8 */
        /* <DEDUP_REMOVED lines=10> */
.L_x_161:
[----:B------:R-:W-:Y:S05]  /*5060*/  BSYNC B1 ;  /* 0x0000000000017941 */ /* 0x000fea0003800000 */
.L_x_160:
        /* <DEDUP_REMOVED lines=8> */
.L_x_163:
[----:B------:R-:W-:Y:S05]  /*50f0*/  BSYNC B1 ;  /* 0x0000000000017941 */ /* 0x000fea0003800000 */
.L_x_162:
        /* <DEDUP_REMOVED lines=11> */
.L_x_165:
[----:B------:R-:W-:Y:S05]  /*51b0*/  BSYNC B1 ;  /* 0x0000000000017941 */ /* 0x000fea0003800000 */
.L_x_164:
        /* <DEDUP_REMOVED lines=9> */
.L_x_167:
[----:B------:R-:W-:Y:S05]  /*5250*/  BSYNC B1 ;  /* 0x0000000000017941 */ /* 0x000fea0003800000 */
.L_x_166:
        /* <DEDUP_REMOVED lines=10> */
.L_x_169:
[----:B------:R-:W-:Y:S05]  /*5300*/  BSYNC B1 ;  /* 0x0000000000017941 */ /* 0x000fea0003800000 */
.L_x_168:
        /* <DEDUP_REMOVED lines=13> */
.L_x_171:
[----:B------:R-:W-:Y:S05]  /*53e0*/  BSYNC B1 ;  /* 0x0000000000017941 */ /* 0x000fea0003800000 */
.L_x_170:
[----:B------:R-:W-:Y:S01]  /*53f0*/  @!P3 IMAD R139, R139, R23, R220 ;  /* 0x000000178b8bb224 */ /* 0x000fe200078e02dc */
[----:B------:R-:W-:Y:S04]  /*5400*/  BSSY B1, `(.L_x_172) ;  /* 0x0000006000017945 */ /* 0x000fe80003800000 */
[----:B------:R1:W-:Y:S01]  /*5410*/  @!P3 STG.E.U8 desc[UR36][R122.64+0x21], R139 ;  /* 0x0000218b7a00b986 */ /* 0x0003e2000c101124 */
[----:B------:R-:W-:Y:S05]  /*5420*/  @P6 BRA `(.L_x_173) ;  /* 0x00000000000c6947 */ /* 0x000fea0003800000 */
[----:B------:R-:W1:Y:S02]  /*5430*/  LDG.E.U8 R216, desc[UR36][R12.64+0x28] ;  /* 0x000028240cd87981 */ /* 0x000e64000c1e1100 */
[----:B-1----:R-:W-:-:S05]  /*5440*/  PRMT R123, R216, 0x8880, RZ ;  /* 0x00008880d87b7816 */ /* 0x002fca00000000ff */
[----:B------:R-:W-:-:S07]  /*5450*/  IMAD R220, R123, R22, RZ ;  /* 0x000000167bdc7224 */ /* 0x000fce00078e02ff */
.L_x_173:
[----:B------:R-:W-:Y:S05]  /*5460*/  BSYNC B1 ;  /* 0x0000000000017941 */ /* 0x000fea0003800000 */
.L_x_172:
        /* <DEDUP_REMOVED lines=9> */
.L_x_175:
[----:B------:R-:W-:Y:S05]  /*5500*/  BSYNC B1 ;  /* 0x0000000000017941 */ /* 0x000fea0003800000 */
.L_x_174:
        /* <DEDUP_REMOVED lines=13> */
.L_x_177:
[----:B------:R-:W-:Y:S05]  /*55e0*/  BSYNC B1 ;  /* 0x0000000000017941 */ /* 0x000fea0003800000 */
.L_x_176:
        /* <DEDUP_REMOVED lines=8> */
.L_x_179:
[----:B------:R-:W-:Y:S05]  /*5670*/  BSYNC B1 ;  /* 0x0000000000017941 */ /* 0x000fea0003800000 */
.L_x_178:
        /* <DEDUP_REMOVED lines=11> */
.L_x_181:
[----:B------:R-:W-:Y:S05]  /*5730*/  BSYNC B1 ;  /* 0x0000000000017941 */ /* 0x000fea0003800000 */
.L_x_180:
        /* <DEDUP_REMOVED lines=9> */
.L_x_183:
[----:B------:R-:W-:Y:S05]  /*57d0*/  BSYNC B1 ;  /* 0x0000000000017941 */ /* 0x000fea0003800000 */
.L_x_182:
        /* <DEDUP_REMOVED lines=10> */
.L_x_185:
[----:B------:R-:W-:Y:S05]  /*5880*/  BSYNC B1 ;  /* 0x0000000000017941 */ /* 0x000fea0003800000 */
.L_x_184:
        /* <DEDUP_REMOVED lines=13> */
.L_x_187:
[----:B------:R-:W-:Y:S05]  /*5960*/  BSYNC B1 ;  /* 0x0000000000017941 */ /* 0x000fea0003800000 */
.L_x_186:
[----:B------:R-:W-:Y:S01]  /*5970*/  @!P1 IMAD R147, R147, R23, R220 ;  /* 0x0000001793939224 */ /* 0x000fe200078e02dc */
[----:B------:R-:W-:Y:S04]  /*5980*/  BSSY B1, `(.L_x_188) ;  /* 0x0000006000017945 */ /* 0x000fe80003800000 */
[----:B------:R1:W-:Y:S01]  /*5990*/  @!P1 STG.E.U8 desc[UR36][R122.64+0x31], R147 ;  /* 0x000031937a009986 */ /* 0x0003e2000c101124 */
[----:B------:R-:W-:Y:S05]  /*59a0*/  @P6 BRA `(.L_x_189) ;  /* 0x00000000000c6947 */ /* 0x000fea0003800000 */
[----:B------:R-:W1:Y:S02]  /*59b0*/  LDG.E.U8 R216, desc[UR36][R12.64+0x38] ;  /* 0x000038240cd87981 */ /* 0x000e64000c1e1100 */
[----:B-1----:R-:W-:-:S05]  /*59c0*/  PRMT R123, R216, 0x8880, RZ ;  /* 0x00008880d87b7816 */ /* 0x002fca00000000ff */
[----:B------:R-:W-:-:S07]  /*59d0*/  IMAD R220, R123, R22, RZ ;  /* 0x000000167bdc7224 */ /* 0x000fce00078e02ff */
.L_x_189:
[----:B------:R-:W-:Y:S05]  /*59e0*/  BSYNC B1 ;  /* 0x0000000000017941 */ /* 0x000fea0003800000 */
.L_x_188:
        /* <DEDUP_REMOVED lines=9> */
.L_x_191:
[----:B------:R-:W-:Y:S05]  /*5a80*/  BSYNC B1 ;  /* 0x0000000000017941 */ /* 0x000fea0003800000 */
.L_x_190:
        /* <DEDUP_REMOVED lines=13> */
.L_x_193:
[----:B------:R-:W-:Y:S05]  /*5b60*/  BSYNC B1 ;  /* 0x0000000000017941 */ /* 0x000fea0003800000 */
.L_x_192:
        /* <DEDUP_REMOVED lines=8> */
.L_x_195:
[----:B------:R-:W-:Y:S05]  /*5bf0*/  BSYNC B1 ;  /* 0x0000000000017941 */ /* 0x000fea0003800000 */
.L_x_194:
        /* <DEDUP_REMOVED lines=11> */
.L_x_197:
[----:B------:R-:W-:Y:S05]  /*5cb0*/  BSYNC B1 ;  /* 0x0000000000017941 */ /* 0x000fea0003800000 */
.L_x_196:
        /* <DEDUP_REMOVED lines=9> */
.L_x_199:
[----:B------:R-:W-:Y:S05]  /*5d50*/  BSYNC B1 ;  /* 0x0000000000017941 */ /* 0x000fea0003800000 */
.L_x_198:
        /* <DEDUP_REMOVED lines=10> */
.L_x_201:
[----:B------:R-:W-:Y:S05]  /*5e00*/  BSYNC B1 ;  /* 0x0000000000017941 */ /* 0x000fea0003800000 */
.L_x_200:
        /* <DEDUP_REMOVED lines=13> */
.L_x_203:
[----:B------:R-:W-:Y:S05]  /*5ee0*/  BSYNC B1 ;  /* 0x0000000000017941 */ /* 0x000fea0003800000 */
.L_x_202:
[----:B------:R-:W-:Y:S01]  /*5ef0*/  @!P5 IMAD R155, R155, R23, R220 ;  /* 0x000000179b9bd224 */ /* 0x000fe200078e02dc */
[----:B------:R-:W-:Y:S04]  /*5f00*/  BSSY B1, `(.L_x_204) ;  /* 0x0000006000017945 */ /* 0x000fe80003800000 */
[----:B------:R1:W-:Y:S01]  /*5f10*/  @!P5 STG.E.U8 desc[UR36][R122.64+0x41], R155 ;  /* 0x0000419b7a00d986 */ /* 0x0003e2000c101124 */
[----:B------:R-:W-:Y:S05]  /*5f20*/  @P6 BRA `(.L_x_205) ;  /* 0x00000000000c6947 */ /* 0x000fea0003800000 */
[----:B------:R-:W1:Y:S02]  /*5f30*/  LDG.E.U8 R216, desc[UR36][R12.64+0x48] ;  /* 0x000048240cd87981 */ /* 0x000e64000c1e1100 */
[----:B-1----:R-:W-:-:S05]  /*5f40*/  PRMT R123, R216, 0x8880, RZ ;  /* 0x00008880d87b7816 */ /* 0x002fca00000000ff */
[----:B------:R-:W-:-:S07]  /*5f50*/  IMAD R220, R123, R22, RZ ;  /* 0x000000167bdc7224 */ /* 0x000fce00078e02ff */
.L_x_205:
[----:B------:R-:W-:Y:S05]  /*5f60*/  BSYNC B1 ;  /* 0x0000000000017941 */ /* 0x000fea0003800000 */
.L_x_204:
        /* <DEDUP_REMOVED lines=9> */
.L_x_207:
[----:B------:R-:W-:Y:S05]  /*6000*/  BSYNC B1 ;  /* 0x0000000000017941 */ /* 0x000fea0003800000 */
.L_x_206:
[----:B------:R-:W-:Y:S01]  /*6010*/  @!P3 IMAD R157, R157, R23, R220 ;  /* 0x000000179d9db224 */ /* 0x000fe200078e02dc */
[----:B------:R-:W-:Y:S01]  /*6020*/  @!P1 IADD3 R124, P6, R168, UR45, RZ ;  /* 0x0000002da87c9c10 */ /* 0x000fe2000ffde0ff */
[----:B0-----:R-:W-:Y:S01]  /*6030*/  @!P3 IMAD.MOV.U32 R122, RZ, RZ, R168 ;  /* 0x000000ffff7ab224 */ /* 0x001fe200078e00a8 */
[----:B------:R-:W-:Y:S01]  /*6040*/  BSSY B1, `(.L_x_208) ;  /* 0x000000b000017945 */ /* 0x000fe20003800000 */
[----:B------:R-:W-:Y:S01]  /*6050*/  @!P3 IMAD.MOV.U32 R123, RZ, RZ, R169 ;  /* 0x000000ffff7bb224 */ /* 0x000fe200078e00a9 */
[----:B------:R-:W-:Y:S02]  /*6060*/  @!P1 IADD3.X R125, R169, UR44, RZ, P6, !PT ;  /* 0x0000002ca97d9c10 */ /* 0x000fe4000b7fe4ff */
[C---:B------:R-:W-:Y:S02]  /*6070*/  ISETP.LT.OR P5, PT, R217.reuse, 0x51, !P2 ;  /* 0x00000051d900780c */ /* 0x040fe400057a1670 */
[----:B------:R0:W-:Y:S01]  /*6080*/  @!P3 STG.E.U8 desc[UR36][R122.64+0x49], R157 ;  /* 0x0000499d7a00b986 */ /* 0x0001e2000c101124 */
[----:B------:R-:W-:-:S02]  /*6090*/  ISETP.LT.OR P3, PT, R217, 0x51, !P0 ;  /* 0x00000051d900780c */ /* 0x000fc40004761670 */
[----:B------:R-:W-:Y:S01]  /*60a0*/  @!P4 IADD3 R126, P6, R168, UR45, RZ ;  /* 0x0000002da87ecc10 */ /* 0x000fe2000ffde0ff */
[----:B------:R-:W-:-:S12]  /*60b0*/  @P1 BRA `(.L_x_209) ;  /* 0x00000000000c1947 */ /* 0x000fd80003800000 */
[----:B------:R-:W0:Y:S02]  /*60c0*/  LDG.E.U8 R216, desc[UR36][R120.64+0x48] ;  /* 0x0000482478d87981 */ /* 0x000e24000c1e1100 */
[----:B0-----:R-:W-:-:S05]  /*60d0*/  PRMT R123, R216, 0x8880, RZ ;  /* 0x00008880d87b7816 */ /* 0x001fca00000000ff */
[----:B------:R-:W-:-:S07]  /*60e0*/  IMAD R220, R123, R22, RZ ;  /* 0x000000167bdc7224 */ /* 0x000fce00078e02ff */
.L_x_209:
[----:B------:R-:W-:Y:S05]  /*60f0*/  BSYNC B1 ;  /* 0x0000000000017941 */ /* 0x000fea0003800000 */
.L_x_208:
        /* <DEDUP_REMOVED lines=8> */
.L_x_211:
[----:B------:R-:W-:Y:S05]  /*6180*/  BSYNC B1 ;  /* 0x0000000000017941 */ /* 0x000fea0003800000 */
.L_x_210:
[----:B------:R-:W-:Y:S01]  /*6190*/  @!P4 IMAD R159, R159, R23, R220 ;  /* 0x000000179f9fc224 */ /* 0x000fe200078e02dc */
[----:B------:R-:W-:Y:S04]  /*61a0*/  BSSY B1, `(.L_x_212) ;  /* 0x0000006000017945 */ /* 0x000fe80003800000 */
[----:B------:R1:W-:Y:S01]  /*61b0*/  @!P4 STG.E.U8 desc[UR36][R126.64+0x49], R159 ;  /* 0x0000499f7e00c986 */ /* 0x0003e2000c101124 */
[----:B------:R-:W-:Y:S05]  /*61c0*/  @P3 BRA `(.L_x_213) ;  /* 0x00000000000c3947 */ /* 0x000fea0003800000 */
[----:B------:R-:W0:Y:S02]  /*61d0*/  LDG.E.U8 R216, desc[UR36][R12.64+0x50] ;  /* 0x000050240cd87981 */ /* 0x000e24000c1e1100 */
[----:B0-----:R-:W-:-:S05]  /*61e0*/  PRMT R123, R216, 0x8880, RZ ;  /* 0x00008880d87b7816 */ /* 0x001fca00000000ff */
[----:B------:R-:W-:-:S07]  /*61f0*/  IMAD R220, R123, R22, RZ ;  /* 0x000000167bdc7224 */ /* 0x000fce00078e02ff */
.L_x_213:
[----:B------:R-:W-:Y:S05]  /*6200*/  BSYNC B1 ;  /* 0x0000000000017941 */ /* 0x000fea0003800000 */
.L_x_212:
[----:B-1----:R-:W-:Y:S01]  /*6210*/  @!P3 IMAD R127, R160, R23, R220 ;  /* 0x00000017a07fb224 */ /* 0x002fe200078e02dc */
[----:B------:R-:W-:Y:S01]  /*6220*/  BSSY B1, `(.L_x_214) ;  /* 0x000000c000017945 */ /* 0x000fe20003800000 */
[----:B------:R-:W-:Y:S01]  /*6230*/  @!P3 IMAD.MOV.U32 R122, RZ, RZ, R168 ;  /* 0x000000ffff7ab224 */ /* 0x000fe200078e00a8 */
[----:B------:R-:W-:Y:S01]  /*6240*/  ISETP.GE.AND P1, PT, R0, 0x101, PT ;  /* 0x000001010000780c */ /* 0x000fe20003f26270 */
[----:B0-----:R-:W-:Y:S01]  /*6250*/  @!P3 IMAD.MOV.U32 R123, RZ, RZ, R169 ;  /* 0x000000ffff7bb224 */ /* 0x001fe200078e00a9 */
[C---:B------:R-:W-:Y:S02]  /*6260*/  ISETP.LT.OR P4, PT, R217.reuse, 0x52, !P2 ;  /* 0x00000052d900780c */ /* 0x040fe40005781670 */
[----:B------:R-:W-:Y:S02]  /*6270*/  @!P5 IADD3 R124, P6, R168, UR45, RZ ;  /* 0x0000002da87cdc10 */ /* 0x000fe4000ffde0ff */
[----:B------:R0:W-:Y:S01]  /*6280*/  @!P3 STG.E.U8 desc[UR36][R122.64+0x50], R127 ;  /* 0x0000507f7a00b986 */ /* 0x0001e2000c101124 */
[----:B------:R-:W-:-:S13]  /*6290*/  ISETP.LT.OR P3, PT, R217, 0x52, !P0 ;  /* 0x00000052d900780c */ /* 0x000fda0004761670 */
[----:B0-----:R-:W-:Y:S05]  /*62a0*/  @P3 BRA `(.L_x_215) ;  /* 0x00000000000c3947 */ /* 0x001fea0003800000 */
[----:B------:R-:W3:Y:S02]  /*62b0*/  LDG.E.U8 R216, desc[UR36][R12.64+0x51] ;  /* 0x000051240cd87981 */ /* 0x000ee4000c1e1100 */
[----:B---3--:R-:W-:-:S05]  /*62c0*/  PRMT R123, R216, 0x8880, RZ ;  /* 0x00008880d87b7816 */ /* 0x008fca00000000ff */
[----:B------:R-:W-:-:S07]  /*62d0*/  IMAD R220, R123, R22, RZ ;  /* 0x000000167bdc7224 */ /* 0x000fce00078e02ff */
.L_x_215:
[----:B------:R-:W-:Y:S05]  /*62e0*/  BSYNC B1 ;  /* 0x0000000000017941 */ /* 0x000fea0003800000 */
.L_x_214:
[----:B------:R-:W-:Y:S01]  /*62f0*/  @!P3 IMAD R161, R161, R23, R220 ;  /* 0x00000017a1a1b224 */ /* 0x000fe200078e02dc */
[----:B------:R-:W-:Y:S01]  /*6300*/  BSSY B1, `(.L_x_216) ;  /* 0x0000009000017945 */ /* 0x000fe20003800000 */
[----:B------:R-:W-:Y:S01]  /*6310*/  @!P3 IMAD.MOV.U32 R122, RZ, RZ, R168 ;  /* 0x000000ffff7ab224 */ /* 0x000fe200078e00a8 */
[----:B------:R-:W-:Y:S01]  /*6320*/  @!P5 IADD3.X R125, R169, UR44, RZ, P6, !PT ;  /* 0x0000002ca97ddc10 */ /* 0x000fe2000b7fe4ff */
[----:B------:R-:W-:-:S05]  /*6330*/  @!P3 IMAD.MOV.U32 R123, RZ, RZ, R169 ;  /* 0x000000ffff7bb224 */ /* 0x000fca00078e00a9 */
[----:B------:R0:W-:Y:S01]  /*6340*/  @!P3 STG.E.U8 desc[UR36][R122.64+0x51], R161 ;  /* 0x000051a17a00b986 */ /* 0x0001e2000c101124 */
[----:B------:R-:W-:Y:S05]  /*6350*/  @P5 BRA `(.L_x_217) ;  /* 0x00000000000c5947 */ /* 0x000fea0003800000 */
[----:B------:R-:W0:Y:S02]  /*6360*/  LDG.E.U8 R216, desc[UR36][R120.64+0x50] ;  /* 0x0000502478d87981 */ /* 0x000e24000c1e1100 */
[----:B0-----:R-:W-:-:S05]  /*6370*/  PRMT R123, R216, 0x8880, RZ ;  /* 0x00008880d87b7816 */ /* 0x001fca00000000ff */
[----:B------:R-:W-:-:S07]  /*6380*/  IMAD R220, R123, R22, RZ ;  /* 0x000000167bdc7224 */ /* 0x000fce00078e02ff */
.L_x_217:
[----:B------:R-:W-:Y:S05]  /*6390*/  BSYNC B1 ;  /* 0x0000000000017941 */ /* 0x000fea0003800000 */
.L_x_216:
[----:B------:R-:W-:Y:S01]  /*63a0*/  @!P5 IMAD R127, R162, R23, R220 ;  /* 0x00000017a27fd224 */ /* 0x000fe200078e02dc */
[----:B------:R-:W-:Y:S01]  /*63b0*/  BSSY B1, `(.L_x_218) ;  /* 0x000000b000017945 */ /* 0x000fe20003800000 */
[C---:B------:R-:W-:Y:S02]  /*63c0*/  ISETP.LT.OR P3, PT, R217.reuse, 0x59, !P0 ;  /* 0x00000059d900780c */ /* 0x040fe40004761670 */
[C---:B------:R-:W-:Y:S01]  /*63d0*/  ISETP.LT.OR P0, PT, R217.reuse, 0x5a, !P0 ;  /* 0x0000005ad900780c */ /* 0x040fe20004701670 */
[----:B------:R1:W-:Y:S01]  /*63e0*/  @!P5 STG.E.U8 desc[UR36][R124.64+0x50], R127 ;  /* 0x0000507f7c00d986 */ /* 0x0003e2000c101124 */
[----:B0-----:R-:W-:Y:S02]  /*63f0*/  @!P4 IADD3 R122, P5, R168, UR45, RZ ;  /* 0x0000002da87acc10 */ /* 0x001fe4000ffbe0ff */
[----:B------:R-:W-:Y:S02]  /*6400*/  ISETP.LT.OR P6, PT, R217, 0x59, !P2 ;  /* 0x00000059d900780c */ /* 0x000fe400057c1670 */
[----:B------:R-:W-:Y:S01]  /*6410*/  @!P4 IADD3.X R123, R169, UR44, RZ, P5, !PT ;  /* 0x0000002ca97bcc10 */ /* 0x000fe2000affe4ff */
[----:B------:R-:W-:Y:S10]  /*6420*/  @P4 BRA `(.L_x_219) ;  /* 0x00000000000c4947 */ /* 0x000ff40003800000 */
[----:B------:R-:W1:Y:S02]  /*6430*/  LDG.E.U8 R216, desc[UR36][R120.64+0x51] ;  /* 0x0000512478d87981 */ /* 0x000e64000c1e1100 */
[----:B-1----:R-:W-:-:S05]  /*6440*/  PRMT R125, R216, 0x8880, RZ ;  /* 0x00008880d87d7816 */ /* 0x002fca00000000ff */
[----:B------:R-:W-:-:S07]  /*6450*/  IMAD R220, R125, R22, RZ ;  /* 0x000000167ddc7224 */ /* 0x000fce00078e02ff */
.L_x_219:
[----:B------:R-:W-:Y:S05]  /*6460*/  BSYNC B1 ;  /* 0x0000000000017941 */ /* 0x000fea0003800000 */
.L_x_218:
[----:B------:R-:W-:Y:S01]  /*6470*/  @!P4 IMAD R163, R163, R23, R220 ;  /* 0x00000017a3a3c224 */ /* 0x000fe200078e02dc */
[----:B------:R-:W-:Y:S04]  /*6480*/  BSSY B1, `(.L_x_220) ;  /* 0x0000006000017945 */ /* 0x000fe80003800000 */
[----:B------:R0:W-:Y:S01]  /*6490*/  @!P4 STG.E.U8 desc[UR36][R122.64+0x51], R163 ;  /* 0x000051a37a00c986 */ /* 0x0001e2000c101124 */
[----:B------:R-:W-:Y:S05]  /*64a0*/  @P3 BRA `(.L_x_221) ;  /* 0x00000000000c3947 */ /* 0x000fea0003800000 */
[----:B------:R-:W0:Y:S02]  /*64b0*/  LDG.E.U8 R216, desc[UR36][R12.64+0x58] ;  /* 0x000058240cd87981 */ /* 0x000e24000c1e1100 */
[----:B0-----:R-:W-:-:S05]  /*64c0*/  PRMT R123, R216, 0x8880, RZ ;  /* 0x00008880d87b7816 */ /* 0x001fca00000000ff */
[----:B------:R-:W-:-:S07]  /*64d0*/  IMAD R220, R123, R22, RZ ;  /* 0x000000167bdc7224 */ /* 0x000fce00078e02ff */
.L_x_221:
[----:B------:R-:W-:Y:S05]  /*64e0*/  BSYNC B1 ;  /* 0x0000000000017941 */ /* 0x000fea0003800000 */
.L_x_220:
[----:B-1----:R-:W-:Y:S01]  /*64f0*/  @!P3 IMAD R125, R164, R23, R220 ;  /* 0x00000017a47db224 */ /* 0x002fe200078e02dc */
[----:B------:R-:W-:Y:S01]  /*6500*/  BSSY B1, `(.L_x_222) ;  /* 0x0000008000017945 */ /* 0x000fe20003800000 */
[----:B0-----:R-:W-:Y:S02]  /*6510*/  @!P3 IMAD.MOV.U32 R122, RZ, RZ, R168 ;  /* 0x000000ffff7ab224 */ /* 0x001fe400078e00a8 */
[----:B------:R-:W-:-:S05]  /*6520*/  @!P3 IMAD.MOV.U32 R123, RZ, RZ, R169 ;  /* 0x000000ffff7bb224 */ /* 0x000fca00078e00a9 */
[----:B------:R0:W-:Y:S01]  /*6530*/  @!P3 STG.E.U8 desc[UR36][R122.64+0x58], R125 ;  /* 0x0000587d7a00b986 */ /* 0x0001e2000c101124 */
[----:B------:R-:W-:Y:S05]  /*6540*/  @P0 BRA `(.L_x_223) ;  /* 0x00000000000c0947 */ /* 0x000fea0003800000 */
[----:B------:R-:W0:Y:S02]  /*6550*/  LDG.E.U8 R216, desc[UR36][R12.64+0x59] ;  /* 0x000059240cd87981 */ /* 0x000e24000c1e1100 */
[----:B0-----:R-:W-:-:S05]  /*6560*/  PRMT R123, R216, 0x8880, RZ ;  /* 0x00008880d87b7816 */ /* 0x001fca00000000ff */
[----:B------:R-:W-:-:S07]  /*6570*/  IMAD R220, R123, R22, RZ ;  /* 0x000000167bdc7224 */ /* 0x000fce00078e02ff */
.L_x_223:
[----:B------:R-:W-:Y:S05]  /*6580*/  BSYNC B1 ;  /* 0x0000000000017941 */ /* 0x000fea0003800000 */
.L_x_222:
[----:B------:R-:W-:Y:S01]  /*6590*/  @!P0 IMAD R165, R165, R23, R220 ;  /* 0x00000017a5a58224 */ /* 0x000fe200078e02dc */
[----:B0-----:R-:W-:Y:S01]  /*65a0*/  @!P6 IADD3 R122, P4, R168, UR45, RZ ;  /* 0x0000002da87aec10 */ /* 0x001fe2000ff9e0ff */
[----:B------:R-:W-:Y:S01]  /*65b0*/  @!P0 IMAD.MOV.U32 R12, RZ, RZ, R168 ;  /* 0x000000ffff0c8224 */ /* 0x000fe200078e00a8 */
[----:B------:R-:W-:Y:S01]  /*65c0*/  BSSY B1, `(.L_x_224) ;  /* 0x000000a000017945 */ /* 0x000fe20003800000 */
[----:B------:R-:W-:Y:S01]  /*65d0*/  @!P0 IMAD.MOV.U32 R13, RZ, RZ, R169 ;  /* 0x000000ffff0d8224 */ /* 0x000fe200078e00a9 */
[----:B------:R-:W-:Y:S02]  /*65e0*/  IADD3 R129, P3, R3, 0x100, RZ ;  /* 0x0000010003817810 */ /* 0x000fe40007f7e0ff */
[----:B------:R-:W-:Y:S02]  /*65f0*/  ISETP.LT.OR P2, PT, R217, 0x5a, !P2 ;  /* 0x0000005ad900780c */ /* 0x000fe40005741670 */
[----:B------:R0:W-:Y:S01]  /*6600*/  @!P0 STG.E.U8 desc[UR36][R12.64+0x59], R165 ;  /* 0x000059a50c008986 */ /* 0x0001e2000c101124 */
[----:B------:R-:W-:Y:S01]  /*6610*/  @!P6 IADD3.X R123, R169, UR44, RZ, P4, !PT ;  /* 0x0000002ca97bec10 */ /* 0x000fe2000a7fe4ff */
[----:B------:R-:W-:Y:S09]  /*6620*/  @P6 BRA `(.L_x_225) ;  /* 0x00000000000c6947 */ /* 0x000ff20003800000 */
[----:B------:R-:W0:Y:S02]  /*6630*/  LDG.E.U8 R216, desc[UR36][R120.64+0x58] ;  /* 0x0000582478d87981 */ /* 0x000e24000c1e1100 */
[----:B0-----:R-:W-:-:S05]  /*6640*/  PRMT R13, R216, 0x8880, RZ ;  /* 0x00008880d80d7816 */ /* 0x001fca00000000ff */
[----:B------:R-:W-:-:S07]  /*6650*/  IMAD R220, R13, R22, RZ ;  /* 0x000000160ddc7224 */ /* 0x000fce00078e02ff */
.L_x_225:
[----:B------:R-:W-:Y:S05]  /*6660*/  BSYNC B1 ;  /* 0x0000000000017941 */ /* 0x000fea0003800000 */
.L_x_224:
[----:B0-----:R-:W-:Y:S01]  /*6670*/  @!P6 IMAD R13, R166, R23, R220 ;  /* 0x00000017a60de224 */ /* 0x001fe200078e02dc */
[----:B------:R-:W-:Y:S01]  /*6680*/  BSSY B1, `(.L_x_226) ;  /* 0x0000007000017945 */ /* 0x000fe20003800000 */
[----:B------:R-:W-:-:S03]  /*6690*/  IMAD.X R125, RZ, RZ, UR9, P3 ;  /* 0x00000009ff7d7e24 */ /* 0x000fc600098e06ff */
[----:B------:R0:W-:Y:S01]  /*66a0*/  @!P6 STG.E.U8 desc[UR36][R122.64+0x58], R13 ;  /* 0x0000580d7a00e986 */ /* 0x0001e2000c101124 */
[----:B------:R-:W-:Y:S05]  /*66b0*/  @P2 BRA `(.L_x_227) ;  /* 0x00000000000c2947 */ /* 0x000fea0003800000 */
[----:B------:R-:W0:Y:S02]  /*66c0*/  LDG.E.U8 R216, desc[UR36][R120.64+0x59] ;  /* 0x0000592478d87981 */ /* 0x000e24000c1e1100 */
[----:B0-----:R-:W-:-:S05]  /*66d0*/  PRMT R13, R216, 0x8880, RZ ;  /* 0x00008880d80d7816 */ /* 0x001fca00000000ff */
[----:B------:R-:W-:-:S07]  /*66e0*/  IMAD R220, R13, R22, RZ ;  /* 0x000000160ddc7224 */ /* 0x000fce00078e02ff */
.L_x_227:
[----:B------:R-:W-:Y:S05]  /*66f0*/  BSYNC B1 ;  /* 0x0000000000017941 */ /* 0x000fea0003800000 */
.L_x_226:
        /* <DEDUP_REMOVED lines=20> */
.L_x_229:
[----:B------:R-:W-:Y:S05]  /*6840*/  BSYNC B1 ;  /* 0x0000000000017941 */ /* 0x000fea0003800000 */
.L_x_228:
[----:B------:R-:W-:Y:S01]  /*6850*/  ISETP.LT.OR P5, PT, R217, 0x2, !P1 ;  /* 0x00000002d900780c */ /* 0x000fe20004fa1670 */
        /* <DEDUP_REMOVED lines=9> */
[----:B------:R-:W-:Y:S11]  /*68f0*/  @P5 BRA `(.L_x_231) ;  /* 0x00000000000c5947 */ /* 0x000ff60003800000 */
[----:B------:R-:W3:Y:S02]  /*6900*/  LDG.E.U8 R216, desc[UR36][R12.64+0x1] ;  /* 0x000001240cd87981 */ /* 0x000ee4000c1e1100 */
[----:B---3--:R-:W-:-:S05]  /*6910*/  PRMT R123, R216, 0x8880, RZ ;  /* 0x00008880d87b7816 */ /* 0x008fca00000000ff */
[----:B------:R-:W-:-:S07]  /*6920*/  IMAD R220, R123, R22, RZ ;  /* 0x000000167bdc7224 */ /* 0x000fce00078e02ff */
.L_x_231:
[----:B------:R-:W-:Y:S05]  /*6930*/  BSYNC B1 ;  /* 0x0000000000017941 */ /* 0x000fea0003800000 */
.L_x_230:
[----:B0-----:R-:W-:Y:S01]  /*6940*/  @!P5 IMAD R125, R73, R23, R220 ;  /* 0x00000017497dd224 */ /* 0x001fe200078e02dc */
[----:B------:R-:W-:Y:S01]  /*6950*/  IADD3.X R73, R11, R7, R122, P2, P6 ;  /* 0x000000070b497210 */ /* 0x000fe200017ec47a */
[----:B------:R-:W-:Y:S01]  /*6960*/  BSSY B1, `(.L_x_232) ;  /* 0x000000a000017945 */ /* 0x000fe20003800000 */
[----:B------:R-:W-:Y:S02]  /*6970*/  ISETP.LT.OR P2, PT, R217, 0x9, !P0 ;  /* 0x00000009d900780c */ /* 0x000fe40004741670 */
[----:B------:R0:W-:Y:S01]  /*6980*/  @!P5 STG.E.U8 desc[UR36][R120.64+0x1], R125 ;  /* 0x0000017d7800d986 */ /* 0x0001e2000c101124 */
[C---:B------:R-:W-:Y:S02]  /*6990*/  @!P4 IADD3 R122, P5, R120.reuse, UR45, RZ ;  /* 0x0000002d787acc10 */ /* 0x040fe4000ffbe0ff */
[----:B------:R-:W-:Y:S02]  /*69a0*/  @!P3 IADD3 R124, P6, R120, UR45, RZ ;  /* 0x0000002d787cbc10 */ /* 0x000fe4000ffde0ff */
[----:B------:R-:W-:Y:S01]  /*69b0*/  @!P4 IADD3.X R123, R121, UR44, RZ, P5, !PT ;  /* 0x0000002c797bcc10 */ /* 0x000fe2000affe4ff */
[----:B------:R-:W-:Y:S10]  /*69c0*/  @P4 BRA `(.L_x_233) ;  /* 0x00000000000c4947 */ /* 0x000ff40003800000 */
[----:B------:R-:W3:Y:S02]  /*69d0*/  LDG.E.U8 R216, desc[UR36][R72.64] ;  /* 0x0000002448d87981 */ /* 0x000ee4000c1e1100 */
[----:B---3--:R-:W-:-:S05]  /*69e0*/  PRMT R127, R216, 0x8880, RZ ;  /* 0x00008880d87f7816 */ /* 0x008fca00000000ff */
[----:B------:R-:W-:-:S07]  /*69f0*/  IMAD R220, R127, R22, RZ ;  /* 0x000000167fdc7224 */ /* 0x000fce00078e02ff */
.L_x_233:
[----:B------:R-:W-:Y:S05]  /*6a00*/  BSYNC B1 ;  /* 0x0000000000017941 */ /* 0x000fea0003800000 */
.L_x_232:
[----:B------:R-:W-:Y:S01]  /*6a10*/  @!P4 IMAD R127, R74, R23, R220 ;  /* 0x000000174a7fc224 */ /* 0x000fe200078e02dc */
[----:B------:R-:W-:Y:S01]  /*6a20*/  BSSY B1, `(.L_x_234) ;  /* 0x0000007000017945 */ /* 0x000fe20003800000 */
[----:B0-----:R-:W-:-:S03]  /*6a30*/  @!P3 IADD3.X R125, R121, UR44, RZ, P6, !PT ;  /* 0x0000002c797dbc10 */ /* 0x001fc6000b7fe4ff */
[----:B------:R0:W-:Y:S01]  /*6a40*/  @!P4 STG.E.U8 desc[UR36][R122.64], R127 ;  /* 0x0000007f7a00c986 */ /* 0x0001e2000c101124 */
[----:B------:R-:W-:Y:S05]  /*6a50*/  @P3 BRA `(.L_x_235) ;  /* 0x00000000000c3947 */ /* 0x000fea0003800000 */
[----:B------:R-:W0:Y:S02]  /*6a60*/  LDG.E.U8 R216, desc[UR36][R72.64+0x1] ;  /* 0x0000012448d87981 */ /* 0x000e24000c1e1100 */
[----:B0-----:R-:W-:-:S05]  /*6a70*/  PRMT R123, R216, 0x8880, RZ ;  /* 0x00008880d87b7816 */ /* 0x001fca00000000ff */
[----:B------:R-:W-:-:S07]  /*6a80*/  IMAD R220, R123, R22, RZ ;  /* 0x000000167bdc7224 */ /* 0x000fce00078e02ff */
.L_x_235:
[----:B------:R-:W-:Y:S05]  /*6a90*/  BSYNC B1 ;  /* 0x0000000000017941 */ /* 0x000fea0003800000 */
.L_x_234:
        /* <DEDUP_REMOVED lines=11> */
.L_x_237:
[----:B------:R-:W-:Y:S05]  /*6b50*/  BSYNC B1 ;  /* 0x0000000000017941 */ /* 0x000fea0003800000 */
.L_x_236:
        /* <DEDUP_REMOVED lines=9> */
.L_x_239:
[----:B------:R-:W-:Y:S05]  /*6bf0*/  BSYNC B1 ;  /* 0x0000000000017941 */ /* 0x000fea0003800000 */
.L_x_238:
        /* <DEDUP_REMOVED lines=10> */
.L_x_241:
[----:B------:R-:W-:Y:S05]  /*6ca0*/  BSYNC B1 ;  /* 0x0000000000017941 */ /* 0x000fea0003800000 */
.L_x_240:
[----:B0-----:R-:W-:Y:S01]  /*6cb0*/  @!P2 IMAD R77, R78, R23, R220 ;  /* 0x000000174e4da224 */ /* 0x001fe200078e02dc */
[----:B------:R-:W-:Y:S01]  /*6cc0*/  @!P3 IADD3 R74, P5, R120, UR45, RZ ;  /* 0x0000002d784abc10 */ /* 0x000fe2000ffbe0ff */
        /* <DEDUP_REMOVED lines=11> */
.L_x_243:
[----:B------:R-:W-:Y:S05]  /*6d80*/  BSYNC B1 ;  /* 0x0000000000017941 */ /* 0x000fea0003800000 */
.L_x_242:
[----:B------:R-:W-:Y:S01]  /*6d90*/  @!P3 IMAD R79, R79, R23, R220 ;  /* 0x000000174f4fb224 */ /* 0x000fe200078e02dc */
[----:B------:R-:W-:Y:S04]  /*6da0*/  BSSY B1, `(.L_x_244) ;  /* 0x0000006000017945 */ /* 0x000fe80003800000 */
[----:B------:R1:W-:Y:S01]  /*6db0*/  @!P3 STG.E.U8 desc[UR36][R74.64+0x9], R79 ;  /* 0x0000094f4a00b986 */ /* 0x0003e2000c101124 */
[----:B------:R-:W-:Y:S05]  /*6dc0*/  @P6 BRA `(.L_x_245) ;  /* 0x00000000000c6947 */ /* 0x000fea0003800000 */
[----:B------:R-:W1:Y:S02]  /*6dd0*/  LDG.E.U8 R216, desc[UR36][R12.64+0x10] ;  /* 0x000010240cd87981 */ /* 0x000e64000c1e1100 */
[----:B-1----:R-:W-:-:S05]  /*6de0*/  PRMT R75, R216, 0x8880, RZ ;  /* 0x00008880d84b7816 */ /* 0x002fca00000000ff */
[----:B------:R-:W-:-:S07]  /*6df0*/  IMAD R220, R75, R22, RZ ;  /* 0x000000164bdc7224 */ /* 0x000fce00078e02ff */
.L_x_245:
[----:B------:R-:W-:Y:S05]  /*6e00*/  BSYNC B1 ;  /* 0x0000000000017941 */ /* 0x000fea0003800000 */
.L_x_244:
        /* <DEDUP_REMOVED lines=9> */
.L_x_247:
[----:B------:R-:W-:Y:S05]  /*6ea0*/  BSYNC B1 ;  /* 0x0000000000017941 */ /* 0x000fea0003800000 */
.L_x_246:
        /* <DEDUP_REMOVED lines=13> */
.L_x_249:
[----:B------:R-:W-:Y:S05]  /*6f80*/  BSYNC B1 ;  /* 0x0000000000017941 */ /* 0x000fea0003800000 */
.L_x_248:
        /* <DEDUP_REMOVED lines=8> */
.L_x_251:
[----:B------:R-:W-:Y:S05]  /*7010*/  BSYNC B1 ;  /* 0x0000000000017941 */ /* 0x000fea0003800000 */
.L_x_250:
        /* <DEDUP_REMOVED lines=11> */
.L_x_253:
[----:B------:R-:W-:Y:S05]  /*70d0*/  BSYNC B1 ;  /* 0x0000000000017941 */ /* 0x000fea0003800000 */
.L_x_252:
        /* <DEDUP_REMOVED lines=9> */
.L_x_255:
[----:B------:R-:W-:Y:S05]  /*7170*/  BSYNC B1 ;  /* 0x0000000000017941 */ /* 0x000fea0003800000 */
.L_x_254:
        /* <DEDUP_REMOVED lines=10> */
.L_x_257:
[----:B------:R-:W-:Y:S05]  /*7220*/  BSYNC B1 ;  /* 0x0000000000017941 */ /* 0x000fea0003800000 */
.L_x_256:
        /* <DEDUP_REMOVED lines=13> */
.L_x_259:
[----:B------:R-:W-:Y:S05]  /*7300*/  BSYNC B1 ;  /* 0x0000000000017941 */ /* 0x000fea0003800000 */
.L_x_258:
[----:B------:R-:W-:Y:S01]  /*7310*/  @!P2 IMAD R87, R87, R23, R220 ;  /* 0x000000175757a224 */ /* 0x000fe200078e02dc */
[----:B------:R-:W-:Y:S04]  /*7320*/  BSSY B1, `(.L_x_260) ;  /* 0x0000006000017945 */ /* 0x000fe80003800000 */
[----:B------:R1:W-:Y:S01]  /*7330*/  @!P2 STG.E.U8 desc[UR36][R74.64+0x19], R87 ;  /* 0x000019574a00a986 */ /* 0x0003e2000c101124 */
[----:B------:R-:W-:Y:S05]  /*7340*/  @P6 BRA `(.L_x_261) ;  /* 0x00000000000c6947 */ /* 0x000fea0003800000 */
[----:B------:R-:W1:Y:S02]  /*7350*/  LDG.E.U8 R216, desc[UR36][R12.64+0x20] ;  /* 0x000020240cd87981 */ /* 0x000e64000c1e1100 */
[----:B-1----:R-:W-:-:S05]  /*7360*/  PRMT R75, R216, 0x8880, RZ ;  /* 0x00008880d84b7816 */ /* 0x002fca00000000ff */
[----:B------:R-:W-:-:S07]  /*7370*/  IMAD R220, R75, R22, RZ ;  /* 0x000000164bdc7224 */ /* 0x000fce00078e02ff */
.L_x_261:
[----:B------:R-:W-:Y:S05]  /*7380*/  BSYNC B1 ;  /* 0x0000000000017941 */ /* 0x000fea0003800000 */
.L_x_260:
        /* <DEDUP_REMOVED lines=9> */
.L_x_263:
[----:B------:R-:W-:Y:S05]  /*7420*/  BSYNC B1 ;  /* 0x0000000000017941 */ /* 0x000fea0003800000 */
.L_x_262:
        /* <DEDUP_REMOVED lines=13> */
.L_x_265:
[----:B------:R-:W-:Y:S05]  /*7500*/  BSYNC B1 ;  /* 0x0000000000017941 */ /* 0x000fea0003800000 */
.L_x_264:
        /* <DEDUP_REMOVED lines=8> */
.L_x_267:
[----:B------:R-:W-:Y:S05]  /*7590*/  BSYNC B1 ;  /* 0x0000000000017941 */ /* 0x000fea0003800000 */
.L_x_266:
        /* <DEDUP_REMOVED lines=11> */
.L_x_269:
[----:B------:R-:W-:Y:S05]  /*7650*/  BSYNC B1 ;  /* 0x0000000000017941 */ /* 0x000fea0003800000 */
.L_x_268:
        /* <DEDUP_REMOVED lines=9> */
.L_x_271:
[----:B------:R-:W-:Y:S05]  /*76f0*/  BSYNC B1 ;  /* 0x0000000000017941 */ /* 0x000fea0003800000 */
.L_x_270:
        /* <DEDUP_REMOVED lines=10> */
.L_x_273:
[----:B------:R-:W-:Y:S05]  /*77a0*/  BSYNC B1 ;  /* 0x0000000000017941 */ /* 0x000fea0003800000 */
.L_x_272:
        /* <DEDUP_REMOVED lines=13> */
.L_x_275:
[----:B------:R-:W-:Y:S05]  /*7880*/  BSYNC B1 ;  /* 0x0000000000017941 */ /* 0x000fea0003800000 */
.L_x_274:
[----:B------:R-:W-:Y:S01]  /*7890*/  @!P3 IMAD R95, R95, R23, R220 ;  /* 0x000000175f5fb224 */ /* 0x000fe200078e02dc */
[----:B------:R-:W-:Y:S04]  /*78a0*/  BSSY B1, `(.L_x_276) ;  /* 0x0000006000017945 */ /* 0x000fe80003800000 */
[----:B------:R1:W-:Y:S01]  /*78b0*/  @!P3 STG.E.U8 desc[UR36][R74.64+0x29], R95 ;  /* 0x0000295f4a00b986 */ /* 0x0003e2000c101124 */
[----:B------:R-:W-:Y:S05]  /*78c0*/  @P6 BRA `(.L_x_277) ;  /* 0x00000000000c6947 */ /* 0x000fea0003800000 */
[----:B------:R-:W1:Y:S02]  /*78d0*/  LDG.E.U8 R216, desc[UR36][R12.64+0x30] ;  /* 0x000030240cd87981 */ /* 0x000e64000c1e1100 */
[----:B-1----:R-:W-:-:S05]  /*78e0*/  PRMT R75, R216, 0x8880, RZ ;  /* 0x00008880d84b7816 */ /* 0x002fca00000000ff */
[----:B------:R-:W-:-:S07]  /*78f0*/  IMAD R220, R75, R22, RZ ;  /* 0x000000164bdc7224 */ /* 0x000fce00078e02ff */
.L_x_277:
[----:B------:R-:W-:Y:S05]  /*7900*/  BSYNC B1 ;  /* 0x0000000000017941 */ /* 0x000fea0003800000 */
.L_x_276:
        /* <DEDUP_REMOVED lines=9> */
.L_x_279:
[----:B------:R-:W-:Y:S05]  /*79a0*/  BSYNC B1 ;  /* 0x0000000000017941 */ /* 0x000fea0003800000 */
.L_x_278:
        /* <DEDUP_REMOVED lines=13> */
.L_x_281:
[----:B------:R-:W-:Y:S05]  /*7a80*/  BSYNC B1 ;  /* 0x0000000000017941 */ /* 0x000fea0003800000 */
.L_x_280:
        /* <DEDUP_REMOVED lines=8> */
.L_x_283:
[----:B------:R-:W-:Y:S05]  /*7b10*/  BSYNC B1 ;  /* 0x0000000000017941 */ /* 0x000fea0003800000 */
.L_x_282:
        /* <DEDUP_REMOVED lines=11> */
.L_x_285:
[----:B------:R-:W-:Y:S05]  /*7bd0*/  BSYNC B1 ;  /* 0x0000000000017941 */ /* 0x000fea0003800000 */
.L_x_284:
        /* <DEDUP_REMOVED lines=9> */
.L_x_287:
[----:B------:R-:W-:Y:S05]  /*7c70*/  BSYNC B1 ;  /* 0x0000000000017941 */ /* 0x000fea0003800000 */
.L_x_286:
        /* <DEDUP_REMOVED lines=10> */
.L_x_289:
[----:B------:R-:W-:Y:S05]  /*7d20*/  BSYNC B1 ;  /* 0x0000000000017941 */ /* 0x000fea0003800000 */
.L_x_288:
        /* <DEDUP_REMOVED lines=13> */
.L_x_291:
[----:B------:R-:W-:Y:S05]  /*7e00*/  BSYNC B1 ;  /* 0x0000000000017941 */ /* 0x000fea0003800000 */
.L_x_290:
[----:B------:R-:W-:Y:S01]  /*7e10*/  @!P2 IMAD R103, R103, R23, R220 ;  /* 0x000000176767a224 */ /* 0x000fe200078e02dc */
[----:B------:R-:W-:Y:S04]  /*7e20*/  BSSY B1, `(.L_x_292) ;  /* 0x0000006000017945 */ /* 0x000fe80003800000 */
[----:B------:R1:W-:Y:S01]  /*7e30*/  @!P2 STG.E.U8 desc[UR36][R74.64+0x39], R103 ;  /* 0x000039674a00a986 */ /* 0x0003e2000c101124 */
[----:B------:R-:W-:Y:S05]  /*7e40*/  @P6 BRA `(.L_x_293) ;  /* 0x00000000000c6947 */ /* 0x000fea0003800000 */
[----:B------:R-:W1:Y:S02]  /*7e50*/  LDG.E.U8 R216, desc[UR36][R12.64+0x40] ;  /* 0x000040240cd87981 */ /* 0x000e64000c1e1100 */
[----:B-1----:R-:W-:-:S05]  /*7e60*/  PRMT R75, R216, 0x8880, RZ ;  /* 0x00008880d84b7816 */ /* 0x002fca00000000ff */
[----:B------:R-:W-:-:S07]  /*7e70*/  IMAD R220, R75, R22, RZ ;  /* 0x000000164bdc7224 */ /* 0x000fce00078e02ff */
.L_x_293:
[----:B------:R-:W-:Y:S05]  /*7e80*/  BSYNC B1 ;  /* 0x0000000000017941 */ /* 0x000fea0003800000 */
.L_x_292:
        /* <DEDUP_REMOVED lines=9> */
.L_x_295:
[----:B------:R-:W-:Y:S05]  /*7f20*/  BSYNC B1 ;  /* 0x0000000000017941 */ /* 0x000fea0003800000 */
.L_x_294:
        /* <DEDUP_REMOVED lines=13> */
.L_x_297:
[----:B------:R-:W-:Y:S05]  /*8000*/  BSYNC B1 ;  /* 0x0000000000017941 */ /* 0x000fea0003800000 */
.L_x_296:
        /* <DEDUP_REMOVED lines=8> */
.L_x_299:
[----:B------:R-:W-:Y:S05]  /*8090*/  BSYNC B1 ;  /* 0x0000000000017941 */ /* 0x000fea0003800000 */
.L_x_298:
        /* <DEDUP_REMOVED lines=11> */
.L_x_301:
[----:B------:R-:W-:Y:S05]  /*8150*/  BSYNC B1 ;  /* 0x0000000000017941 */ /* 0x000fea0003800000 */
.L_x_300:
        /* <DEDUP_REMOVED lines=9> */
.L_x_303:
[----:B------:R-:W-:Y:S05]  /*81f0*/  BSYNC B1 ;  /* 0x0000000000017941 */ /* 0x000fea0003800000 */
.L_x_302:
        /* <DEDUP_REMOVED lines=10> */
.L_x_305:
[----:B------:R-:W-:Y:S05]  /*82a0*/  BSYNC B1 ;  /* 0x0000000000017941 */ /* 0x000fea0003800000 */
.L_x_304:
        /* <DEDUP_REMOVED lines=12> */
.L_x_307:
[----:B------:R-:W-:Y:S05]  /*8370*/  BSYNC B1 ;  /* 0x0000000000017941 */ /* 0x000fea0003800000 */
.L_x_306:
[----:B------:R-:W-:Y:S01]  /*8380*/  @!P3 IMAD R111, R111, R23, R220 ;  /* 0x000000176f6fb224 */ /* 0x000fe200078e02dc */
[----:B------:R-:W-:Y:S04]  /*8390*/  BSSY B1, `(.L_x_308) ;  /* 0x0000006000017945 */ /* 0x000fe80003800000 */
[----:B------:R0:W-:Y:S01]  /*83a0*/  @!P3 STG.E.U8 desc[UR36][R74.64+0x49], R111 ;  /* 0x0000496f4a00b986 */ /* 0x0001e2000c101124 */
[----:B------:R-:W-:Y:S05]  /*83b0*/  @P4 BRA `(.L_x_309) ;  /* 0x00000000000c4947 */ /* 0x000fea0003800000 */
[----:B------:R-:W0:Y:S02]  /*83c0*/  LDG.E.U8 R216, desc[UR36][R12.64+0x50] ;  /* 0x000050240cd87981 */ /* 0x000e24000c1e1100 */
[----:B0-----:R-:W-:-:S05]  /*83d0*/  PRMT R75, R216, 0x8880, RZ ;  /* 0x00008880d84b7816 */ /* 0x001fca00000000ff */
[----:B------:R-:W-:-:S07]  /*83e0*/  IMAD R220, R75, R22, RZ ;  /* 0x000000164bdc7224 */ /* 0x000fce00078e02ff */
.L_x_309:
[----:B------:R-:W-:Y:S05]  /*83f0*/  BSYNC B1 ;  /* 0x0000000000017941 */ /* 0x000fea0003800000 */
.L_x_308:
        /* <DEDUP_REMOVED lines=9> */
.L_x_311:
[----:B------:R-:W-:Y:S05]  /*8490*/  BSYNC B1 ;  /* 0x0000000000017941 */ /* 0x000fea0003800000 */
.L_x_310:
[----:B------:R-:W-:Y:S01]  /*84a0*/  @!P6 IMAD R113, R113, R23, R220 ;  /* 0x000000177171e224 */ /* 0x000fe200078e02dc */
[----:B------:R-:W-:Y:S01]  /*84b0*/  BSSY B1, `(.L_x_312) ;  /* 0x000000d000017945 */ /* 0x000fe20003800000 */
[----:B0-----:R-:W-:Y:S01]  /*84c0*/  @!P6 IMAD.MOV.U32 R74, RZ, RZ, R120 ;  /* 0x000000ffff4ae224 */ /* 0x001fe200078e0078 */
[----:B------:R-:W-:Y:S01]  /*84d0*/  IADD3 R85, P4, R3, 0x180, RZ ;  /* 0x0000018003557810 */ /* 0x000fe20007f9e0ff */
[----:B------:R-:W-:Y:S01]  /*84e0*/  @!P6 IMAD.MOV.U32 R75, RZ, RZ, R121 ;  /* 0x000000ffff4be224 */ /* 0x000fe200078e0079 */
[C---:B------:R-:W-:Y:S02]  /*84f0*/  ISETP.LT.OR P3, PT, R217.reuse, 0x52, !P0 ;  /* 0x00000052d900780c */ /* 0x040fe40004761670 */
[----:B------:R-:W-:Y:S02]  /*8500*/  ISETP.LT.OR P2, PT, R217, 0x59, !P1 ;  /* 0x00000059d900780c */ /* 0x000fe40004f41670 */
[----:B------:R0:W-:Y:S01]  /*8510*/  @!P6 STG.E.U8 desc[UR36][R74.64+0x51], R113 ;  /* 0x000051714a00e986 */ /* 0x0001e2000c101124 */
[----:B------:R-:W-:-:S04]  /*8520*/  @!P5 IADD3 R76, P6, R120, UR45, RZ ;  /* 0x0000002d784cdc10 */ /* 0x000fc8000ffde0ff */
[----:B------:R-:W-:Y:S01]  /*8530*/  @!P5 IADD3.X R77, R121, UR44, RZ, P6, !PT ;  /* 0x0000002c794ddc10 */ /* 0x000fe2000b7fe4ff */
[----:B------:R-:W-:Y:S08]  /*8540*/  @P5 BRA `(.L_x_313) ;  /* 0x00000000000c5947 */ /* 0x000ff00003800000 */
[----:B------:R-:W3:Y:S02]  /*8550*/  LDG.E.U8 R216, desc[UR36][R72.64+0x50] ;  /* 0x0000502448d87981 */ /* 0x000ee4000c1e1100 */
[----:B---3--:R-:W-:-:S05]  /*8560*/  PRMT R3, R216, 0x8880, RZ ;  /* 0x00008880d8037816 */ /* 0x008fca00000000ff */
[----:B------:R-:W-:-:S07]  /*8570*/  IMAD R220, R3, R22, RZ ;  /* 0x0000001603dc7224 */ /* 0x000fce00078e02ff */
.L_x_313:
[----:B------:R-:W-:Y:S05]  /*8580*/  BSYNC B1 ;  /* 0x0000000000017941 */ /* 0x000fea0003800000 */
.L_x_312:
        /* <DEDUP_REMOVED lines=12> */
.L_x_315:
[----:B------:R-:W-:Y:S05]  /*8650*/  BSYNC B1 ;  /* 0x0000000000017941 */ /* 0x000fea0003800000 */
.L_x_314:
[----:B------:R-:W-:Y:S01]  /*8660*/  @!P3 IMAD R115, R115, R23, R220 ;  /* 0x000000177373b224 */ /* 0x000fe200078e02dc */
[----:B------:R-:W-:Y:S04]  /*8670*/  BSSY B1, `(.L_x_316) ;  /* 0x0000006000017945 */ /* 0x000fe80003800000 */
[----:B------:R0:W-:Y:S01]  /*8680*/  @!P3 STG.E.U8 desc[UR36][R74.64+0x51], R115 ;  /* 0x000051734a00b986 */ /* 0x0001e2000c101124 */
[----:B------:R-:W-:Y:S05]  /*8690*/  @P2 BRA `(.L_x_317) ;  /* 0x00000000000c2947 */ /* 0x000fea0003800000 */
[----:B------:R-:W1:Y:S02]  /*86a0*/  LDG.E.U8 R216, desc[UR36][R12.64+0x58] ;  /* 0x000058240cd87981 */ /* 0x000e64000c1e1100 */
[----:B-1----:R-:W-:-:S05]  /*86b0*/  PRMT R3, R216, 0x8880, RZ ;  /* 0x00008880d8037816 */ /* 0x002fca00000000ff */
[----:B------:R-:W-:-:S07]  /*86c0*/  IMAD R220, R3, R22, RZ ;  /* 0x0000001603dc7224 */ /* 0x000fce00078e02ff */
.L_x_317:
[----:B------:R-:W-:Y:S05]  /*86d0*/  BSYNC B1 ;  /* 0x0000000000017941 */ /* 0x000fea0003800000 */
.L_x_316:
        /* <DEDUP_REMOVED lines=9> */
.L_x_319:
[----:B------:R-:W-:Y:S05]  /*8770*/  BSYNC B1 ;  /* 0x0000000000017941 */ /* 0x000fea0003800000 */
.L_x_318:
[----:B0-----:R-:W-:Y:S01]  /*8780*/  IMAD.X R3, RZ, RZ, UR9, P4 ;  /* 0x00000009ff037e24 */ /* 0x001fe2000a0e06ff */
[----:B------:R-:W-:Y:S01]  /*8790*/  ISETP.GE.AND P2, PT, R0, 0x181, PT ;  /* 0x000001810000780c */ /* 0x000fe20003f46270 */
[----:B------:R-:W-:Y:S01]  /*87a0*/  @!P1 IMAD R117, R117, R23, R220 ;  /* 0x0000001775759224 */ /* 0x000fe200078e02dc */
[C---:B------:R-:W-:Y:S01]  /*87b0*/  @!P6 IADD3 R78, P4, R120.reuse, UR45, RZ ;  /* 0x0000002d784eec10 */ /* 0x040fe2000ff9e0ff */
[----:B------:R-:W-:Y:S01]  /*87c0*/  @!P1 IMAD.MOV.U32 R76, RZ, RZ, R120 ;  /* 0x000000ffff4c9224 */ /* 0x000fe200078e0078 */
[----:B------:R-:W-:Y:S01]  /*87d0*/  BSSY B1, `(.L_x_320) ;  /* 0x000000e000017945 */ /* 0x000fe20003800000 */
[----:B------:R-:W-:Y:S01]  /*87e0*/  @!P1 IMAD.MOV.U32 R77, RZ, RZ, R121 ;  /* 0x000000ffff4d9224 */ /* 0x000fe200078e0079 */
[----:B------:R-:W-:Y:S01]  /*87f0*/  @!P0 IADD3 R80, P5, R120, UR45, RZ ;  /* 0x0000002d78508c10 */ /* 0x000fe2000ffbe0ff */
[-C--:B------:R-:W-:Y:S01]  /*8800*/  IMAD.WIDE.U32 R74, R85, R4.reuse, R10 ;  /* 0x00000004554a7225 */ /* 0x080fe200078e000a */
[----:B------:R-:W-:Y:S02]  /*8810*/  @!P6 IADD3.X R79, R121, UR44, RZ, P4, !PT ;  /* 0x0000002c794fec10 */ /* 0x000fe4000a7fe4ff */
[----:B------:R0:W-:Y:S01]  /*8820*/  @!P1 STG.E.U8 desc[UR36][R76.64+0x59], R117 ;  /* 0x000059754c009986 */ /* 0x0001e2000c101124 */
[----:B------:R-:W-:Y:S01]  /*8830*/  IMAD R82, R3, R4, RZ ;  /* 0x0000000403527224 */ /* 0x000fe200078e02ff */
[----:B------:R-:W-:-:S02]  /*8840*/  ISETP.LT.OR P1, PT, R217, 0x1, !P2 ;  /* 0x00000001d900780c */ /* 0x000fc40005721670 */
[----:B------:R-:W-:Y:S01]  /*8850*/  IADD3 R12, P3, R74, R6, RZ ;  /* 0x000000064a0c7210 */ /* 0x000fe20007f7e0ff */
[----:B------:R-:W-:Y:S01]  /*8860*/  IMAD R83, R85, R5, R82 ;  /* 0x0000000555537224 */ /* 0x000fe200078e0252 */
[----:B------:R-:W-:Y:S11]  /*8870*/  @P6 BRA `(.L_x_321) ;  /* 0x00000000000c6947 */ /* 0x000ff60003800000 */
[----:B------:R-:W3:Y:S02]  /*8880*/  LDG.E.U8 R216, desc[UR36][R72.64+0x58] ;  /* 0x0000582448d87981 */ /* 0x000ee4000c1e1100 */
[----:B---3--:R-:W-:-:S05]  /*8890*/  PRMT R3, R216, 0x8880, RZ ;  /* 0x00008880d8037816 */ /* 0x008fca00000000ff */
[----:B------:R-:W-:-:S07]  /*88a0*/  IMAD R220, R3, R22, RZ ;  /* 0x0000001603dc7224 */ /* 0x000fce00078e02ff */
.L_x_321:
[----:B------:R-:W-:Y:S05]  /*88b0*/  BSYNC B1 ;  /* 0x0000000000017941 */ /* 0x000fea0003800000 */
.L_x_320:
[----:B------:R-:W-:Y:S01]  /*88c0*/  @!P6 IMAD R3, R118, R23, R220 ;  /* 0x000000177603e224 */ /* 0x000fe200078e02dc */
[----:B------:R-:W-:Y:S01]  /*88d0*/  BSSY B1, `(.L_x_322) ;  /* 0x0000007000017945 */ /* 0x000fe20003800000 */
[----:B------:R-:W-:-:S03]  /*88e0*/  IADD3.X R13, R7, R75, R83, P3, !PT ;  /* 0x0000004b070d7210 */ /* 0x000fc60001ffe453 */
[----:B------:R1:W-:Y:S01]  /*88f0*/  @!P6 STG.E.U8 desc[UR36][R78.64+0x58], R3 ;  /* 0x000058034e00e986 */ /* 0x0003e2000c101124 */
[----:B------:R-:W-:Y:S05]  /*8900*/  @P0 BRA `(.L_x_323) ;  /* 0x00000000000c0947 */ /* 0x000fea0003800000 */
[----:B------:R-:W1:Y:S02]  /*8910*/  LDG.E.U8 R216, desc[UR36][R72.64+0x59] ;  /* 0x0000592448d87981 */ /* 0x000e64000c1e1100 */
[----:B-1----:R-:W-:-:S05]  /*8920*/  PRMT R3, R216, 0x8880, RZ ;  /* 0x00008880d8037816 */ /* 0x002fca00000000ff */
[----:B------:R-:W-:-:S07]  /*8930*/  IMAD R220, R3, R22, RZ ;  /* 0x0000001603dc7224 */ /* 0x000fce00078e02ff */
.L_x_323:
[----:B------:R-:W-:Y:S05]  /*8940*/  BSYNC B1 ;  /* 0x0000000000017941 */ /* 0x000fea0003800000 */
.L_x_322:
[----:B------:R-:W-:Y:S01]  /*8950*/  @!P0 IADD3.X R81, R121, UR44, RZ, P5, !PT ;  /* 0x0000002c79518c10 */ /* 0x000fe2000affe4ff */
[----:B------:R-:W-:-:S05]  /*8960*/  @!P0 IMAD R119, R119, R23, R220 ;  /* 0x0000001777778224 */ /* 0x000fca00078e02dc */
[----:B------:R3:W-:Y:S04]  /*8970*/  @!P0 STG.E.U8 desc[UR36][R80.64+0x59], R119 ;  /* 0x0000597750008986 */ /* 0x0007e8000c101124 */
[----:B------:R-:W1:Y:S01]  /*8980*/  @!P1 LDG.E.U8 R216, desc[UR36][R12.64] ;  /* 0x000000240cd89981 */ /* 0x000e62000c1e1100 */
[----:B------:R-:W-:Y:S01]  /*8990*/  ISETP.LT.OR P6, PT, R217, 0x2, !P2 ;  /* 0x00000002d900780c */ /* 0x000fe200057c1670 */
[----:B------:R-:W-:Y:S01]  /*89a0*/  IMAD.U32 R5, RZ, RZ, UR6 ;  /* 0x00000006ff057e24 */ /* 0x000fe2000f8e00ff */
[----:B------:R-:W-:Y:S01]  /*89b0*/  UIMAD UR4, UR7, 0x180, URZ ;  /* 0x00000180070478a4 */ /* 0x000fe2000f8e023f */
[----:B------:R-:W-:Y:S01]  /*89c0*/  IMAD.WIDE.U32 R20, R85, R4, R20 ;  /* 0x0000000455147225 */ /* 0x000fe200078e0014 */
[----:B------:R-:W-:Y:S01]  /*89d0*/  ISETP.GE.AND P0, PT, R0, 0x189, PT ;  /* 0x000001890000780c */ /* 0x000fe20003f06270 */
[----:B------:R-:W-:Y:S02]  /*89e0*/  BSSY B1, `(.L_x_324) ;  /* 0x0000010000017945 */ /* 0x000fe40003800000 */
[----:B--2-4-:R-:W-:Y:S01]  /*89f0*/  IMAD.WIDE.U32 R14, R5, 0x180, R14 ;  /* 0x00000180050e7825 */ /* 0x014fe200078e000e */
[----:B------:R-:W-:-:S02]  /*8a00*/  IADD3 R6, P5, P4, R8, R6, R20 ;  /* 0x0000000608067210 */ /* 0x000fc40007cbe014 */
[----:B------:R-:W-:Y:S01]  /*8a10*/  ISETP.LT.OR P3, PT, R217, 0x2, !P0 ;  /* 0x00000002d900780c */ /* 0x000fe20004761670 */
[----:B------:R-:W-:Y:S02]  /*8a20*/  VIADD R5, R15, UR4 ;  /* 0x000000040f057c36 */ /* 0x000fe40008000000 */
[----:B------:R-:W-:Y:S02]  /*8a30*/  @!P1 IMAD.MOV.U32 R4, RZ, RZ, R14 ;  /* 0x000000ffff049224 */ /* 0x000fe400078e000e */
[----:B------:R-:W-:Y:S01]  /*8a40*/  IMAD.IADD R20, R83, 0x1, R21 ;  /* 0x0000000153147824 */ /* 0x000fe200078e0215 */
[----:B-1----:R-:W-:-:S05]  /*8a50*/  @!P1 PRMT R3, R216, 0x8880, RZ ;  /* 0x00008880d8039816 */ /* 0x002fca00000000ff */
[----:B------:R-:W-:-:S04]  /*8a60*/  @!P1 IMAD R220, R3, R22, RZ ;  /* 0x0000001603dc9224 */ /* 0x000fc800078e02ff */
[----:B------:R-:W-:-:S05]  /*8a70*/  @!P1 IMAD R3, R24, R23, R220 ;  /* 0x0000001718039224 */ /* 0x000fca00078e02dc */
[----:B------:R3:W-:Y:S01]  /*8a80*/  @!P1 STG.E.U8 desc[UR36][R4.64], R3 ;  /* 0x0000000304009986 */ /* 0x0007e2000c101124 */
[----:B------:R-:W-:Y:S01]  /*8a90*/  ISETP.LT.OR P1, PT, R217, 0x1, !P0 ;  /* 0x00000001d900780c */ /* 0x000fe20004721670 */
[----:B------:R-:W-:-:S12]  /*8aa0*/  @P6 BRA `(.L_x_325) ;  /* 0x00000000000c6947 */ /* 0x000fd80003800000 */
[----:B------:R-:W3:Y:S02]  /*8ab0*/  LDG.E.U8 R216, desc[UR36][R12.64+0x1] ;  /* 0x000001240cd87981 */ /* 0x000ee4000c1e1100 */
[----:B---3--:R-:W-:-:S05]  /*8ac0*/  PRMT R3, R216, 0x8880, RZ ;  /* 0x00008880d8037816 */ /* 0x008fca00000000ff */
[----:B------:R-:W-:-:S07]  /*8ad0*/  IMAD R220, R3, R22, RZ ;  /* 0x0000001603dc7224 */ /* 0x000fce00078e02ff */
.L_x_325:
[----:B------:R-:W-:Y:S05]  /*8ae0*/  BSYNC B1 ;  /* 0x0000000000017941 */ /* 0x000fea0003800000 */
.L_x_324:
[----:B------:R-:W-:Y:S01]  /*8af0*/  IADD3.X R7, R11, R7, R20, P5, P4 ;  /* 0x000000070b077210 */ /* 0x000fe20002fe8414 */
[----:B------:R-:W-:Y:S01]  /*8b00*/  @!P6 IMAD R25, R25, R23, R220 ;  /* 0x000000171919e224 */ /* 0x000fe200078e02dc */
[----:B------:R-:W-:Y:S01]  /*8b10*/  @!P1 IADD3 R8, P4, R14, UR45, RZ ;  /* 0x0000002d0e089c10 */ /* 0x000fe2000ff9e0ff */
[----:B------:R-:W-:Y:S01]  /*8b20*/  @!P6 IMAD.MOV.U32 R10, RZ, RZ, R14 ;  /* 0x000000ffff0ae224 */ /* 0x000fe200078e000e */
[----:B------:R-:W-:Y:S01]  /*8b30*/  BSSY B1, `(.L_x_326) ;  /* 0x0000008000017945 */ /* 0x000fe20003800000 */
[----:B------:R-:W-:Y:S01]  /*8b40*/  @!P6 IMAD.MOV.U32 R11, RZ, RZ, R5 ;  /* 0x000000ffff0be224 */ /* 0x000fe200078e0005 */
[----:B------:R-:W-:-:S04]  /*8b50*/  @!P1 IADD3.X R9, R5, UR44, RZ, P4, !PT ;  /* 0x0000002c05099c10 */ /* 0x000fc8000a7fe4ff */
[----:B------:R1:W-:Y:S01]  /*8b60*/  @!P6 STG.E.U8 desc[UR36][R10.64+0x1], R25 ;  /* 0x000001190a00e986 */ /* 0x0003e2000c101124 */
[----:B------:R-:W-:Y:S05]  /*8b70*/  @P1 BRA `(.L_x_327) ;  /* 0x00000000000c1947 */ /* 0x000fea0003800000 */
[----:B------:R-:W3:Y:S02]  /*8b80*/  LDG.E.U8 R216, desc[UR36][R6.64] ;  /* 0x0000002406d87981 */ /* 0x000ee4000c1e1100 */
[----:B---3--:R-:W-:-:S05]  /*8b90*/  PRMT R3, R216, 0x8880, RZ ;  /* 0x00008880d8037816 */ /* 0x008fca00000000ff */
[----:B------:R-:W-:-:S07]  /*8ba0*/  IMAD R220, R3, R22, RZ ;  /* 0x0000001603dc7224 */ /* 0x000fce00078e02ff */
.L_x_327:
[----:B------:R-:W-:Y:S05]  /*8bb0*/  BSYNC B1 ;  /* 0x0000000000017941 */ /* 0x000fea0003800000 */
.L_x_326:
[----:B---3--:R-:W-:Y:S01]  /*8bc0*/  @!P1 IMAD R3, R26, R23, R220 ;  /* 0x000000171a039224 */ /* 0x008fe200078e02dc */
[----:B-1----:R-:W-:Y:S01]  /*8bd0*/  @!P3 IADD3 R10, P5, R14, UR45, RZ ;  /* 0x0000002d0e0abc10 */ /* 0x002fe2000ffbe0ff */
        /* <DEDUP_REMOVED lines=11> */
.L_x_329:
[----:B------:R-:W-:Y:S05]  /*8c90*/  BSYNC B1 ;  /* 0x0000000000017941 */ /* 0x000fea0003800000 */
.L_x_328:
[----:B------:R-:W-:Y:S01]  /*8ca0*/  @!P3 IMAD R27, R27, R23, R220 ;  /* 0x000000171b1bb224 */ /* 0x000fe200078e02dc */
[----:B------:R-:W-:Y:S04]  /*8cb0*/  BSSY B1, `(.L_x_330) ;  /* 0x0000006000017945 */ /* 0x000fe80003800000 */
[----:B------:R2:W-:Y:S01]  /*8cc0*/  @!P3 STG.E.U8 desc[UR36][R10.64+0x1], R27 ;  /* 0x0000011b0a00b986 */ /* 0x0005e2000c101124 */
[----:B------:R-:W-:Y:S05]  /*8cd0*/  @P6 BRA `(.L_x_331) ;  /* 0x00000000000c6947 */ /* 0x000fea0003800000 */
[----:B------:R-:W1:Y:S02]  /*8ce0*/  LDG.E.U8 R216, desc[UR36][R12.64+0x8] ;  /* 0x000008240cd87981 */ /* 0x000e64000c1e1100 */
[----:B-1----:R-:W-:-:S05]  /*8cf0*/  PRMT R3, R216, 0x8880, RZ ;  /* 0x00008880d8037816 */ /* 0x002fca00000000ff */
[----:B------:R-:W-:-:S07]  /*8d00*/  IMAD R220, R3, R22, RZ ;  /* 0x0000001603dc7224 */ /* 0x000fce00078e02ff */
.L_x_331:
[----:B------:R-:W-:Y:S05]  /*8d10*/  BSYNC B1 ;  /* 0x0000000000017941 */ /* 0x000fea0003800000 */
.L_x_330:
[----:B-1----:R-:W-:Y:S01]  /*8d20*/  @!P6 IMAD R3, R28, R23, R220 ;  /* 0x000000171c03e224 */ /* 0x002fe200078e02dc */
[----:B------:R-:W-:Y:S01]  /*8d30*/  BSSY B1, `(.L_x_332) ;  /* 0x0000008000017945 */ /* 0x000fe20003800000 */
[----:B------:R-:W-:Y:S02]  /*8d40*/  @!P6 IMAD.MOV.U32 R8, RZ, RZ, R14 ;  /* 0x000000ffff08e224 */ /* 0x000fe400078e000e */
[----:B------:R-:W-:-:S05]  /*8d50*/  @!P6 IMAD.MOV.U32 R9, RZ, RZ, R5 ;  /* 0x000000ffff09e224 */ /* 0x000fca00078e0005 */
[----:B------:R1:W-:Y:S01]  /*8d60*/  @!P6 STG.E.U8 desc[UR36][R8.64+0x8], R3 ;  /* 0x000008030800e986 */ /* 0x0003e2000c101124 */
[----:B------:R-:W-:Y:S05]  /*8d70*/  @P1 BRA `(.L_x_333) ;  /* 0x00000000000c1947 */ /* 0x000fea0003800000 */
[----:B------:R-:W1:Y:S02]  /*8d80*/  LDG.E.U8 R216, desc[UR36][R12.64+0x9] ;  /* 0x000009240cd87981 */ /* 0x000e64000c1e1100 */
[----:B-1----:R-:W-:-:S05]  /*8d90*/  PRMT R3, R216, 0x8880, RZ ;  /* 0x00008880d8037816 */ /* 0x002fca00000000ff */
[----:B------:R-:W-:-:S07]  /*8da0*/  IMAD R220, R3, R22, RZ ;  /* 0x0000001603dc7224 */ /* 0x000fce00078e02ff */
.L_x_333:
[----:B------:R-:W-:Y:S05]  /*8db0*/  BSYNC B1 ;  /* 0x0000000000017941 */ /* 0x000fea0003800000 */
.L_x_332:
[----:B------:R-:W-:Y:S01]  /*8dc0*/  @!P1 IMAD R29, R29, R23, R220 ;  /* 0x000000171d1d9224 */ /* 0x000fe200078e02dc */
[----:B------:R-:W-:Y:S01]  /*8dd0*/  BSSY B1, `(.L_x_334) ;  /* 0x000000c000017945 */ /* 0x000fe20003800000 */
[----:B-1----:R-:W-:Y:S01]  /*8de0*/  @!P1 IMAD.MOV.U32 R8, RZ, RZ, R14 ;  /* 0x000000ffff089224 */ /* 0x002fe200078e000e */
[----:B------:R-:W-:Y:S01]  /*8df0*/  ISETP.LT.OR P3, PT, R217, 0x11, !P0 ;  /* 0x00000011d900780c */ /* 0x000fe20004761670 */
[----:B------:R-:W-:Y:S01]  /*8e00*/  @!P1 IMAD.MOV.U32 R9, RZ, RZ, R5 ;  /* 0x000000ffff099224 */ /* 0x000fe200078e0005 */
[----:B------:R-:W-:-:S04]  /*8e10*/  @!P5 IADD3 R20, P6, R14, UR45, RZ ;  /* 0x0000002d0e14dc10 */ /* 0x000fc8000ffde0ff */
[----:B------:R1:W-:Y:S01]  /*8e20*/  @!P1 STG.E.U8 desc[UR36][R8.64+0x9], R29 ;  /* 0x0000091d08009986 */ /* 0x0003e2000c101124 */
[----:B--2---:R-:W-:-:S04]  /*8e30*/  @!P4 IADD3 R10, P1, R14, UR45, RZ ;  /* 0x0000002d0e0acc10 */ /* 0x004fc8000ff3e0ff */
[----:B------:R-:W-:Y:S01]  /*8e40*/  @!P4 IADD3.X R11, R5, UR44, RZ, P1, !PT ;  /* 0x0000002c050bcc10 */ /* 0x000fe20008ffe4ff */
[----:B------:R-:W-:Y:S08]  /*8e50*/  @P4 BRA `(.L_x_335) ;  /* 0x00000000000c4947 */ /* 0x000ff00003800000 */
[----:B------:R-:W2:Y:S02]  /*8e60*/  LDG.E.U8 R216, desc[UR36][R6.64+0x8] ;  /* 0x0000082406d87981 */ /* 0x000ea4000c1e1100 */
[----:B--2---:R-:W-:-:S05]  /*8e70*/  PRMT R3, R216, 0x8880, RZ ;  /* 0x00008880d8037816 */ /* 0x004fca00000000ff */
[----:B------:R-:W-:-:S07]  /*8e80*/  IMAD R220, R3, R22, RZ ;  /* 0x0000001603dc7224 */ /* 0x000fce00078e02ff */
.L_x_335:
[----:B------:R-:W-:Y:S05]  /*8e90*/  BSYNC B1 ;  /* 0x0000000000017941 */ /* 0x000fea0003800000 */
.L_x_334:
[----:B------:R-:W-:Y:S01]  /*8ea0*/  @!P4 IMAD R3, R30, R23, R220 ;  /* 0x000000171e03c224 */ /* 0x000fe200078e02dc */
[----:B------:R-:W-:Y:S01]  /*8eb0*/  BSSY B1, `(.L_x_336) ;  /* 0x0000007000017945 */ /* 0x000fe20003800000 */
[----:B------:R-:W-:-:S03]  /*8ec0*/  @!P5 IADD3.X R21, R5, UR44, RZ, P6, !PT ;  /* 0x0000002c0515dc10 */ /* 0x000fc6000b7fe4ff */
[----:B------:R2:W-:Y:S01]  /*8ed0*/  @!P4 STG.E.U8 desc[UR36][R10.64+0x8], R3 ;  /* 0x000008030a00c986 */ /* 0x0005e2000c101124 */
[----:B------:R-:W-:Y:S05]  /*8ee0*/  @P5 BRA `(.L_x_337) ;  /* 0x00000000000c5947 */ /* 0x000fea0003800000 */
[----:B------:R-:W2:Y:S02]  /*8ef0*/  LDG.E.U8 R216, desc[UR36][R6.64+0x9] ;  /* 0x0000092406d87981 */ /* 0x000ea4000c1e1100 */
[----:B--2---:R-:W-:-:S05]  /*8f00*/  PRMT R3, R216, 0x8880, RZ ;  /* 0x00008880d8037816 */ /* 0x004fca00000000ff */
[----:B------:R-:W-:-:S07]  /*8f10*/  IMAD R220, R3, R22, RZ ;  /* 0x0000001603dc7224 */ /* 0x000fce00078e02ff */
.L_x_337:
[----:B------:R-:W-:Y:S05]  /*8f20*/  BSYNC B1 ;  /* 0x0000000000017941 */ /* 0x000fea0003800000 */
.L_x_336:
[----:B------:R-:W-:Y:S01]  /*8f30*/  ISETP.LT.OR P4, PT, R217, 0x11, !P2 ;  /* 0x00000011d900780c */ /* 0x000fe20005781670 */
[----:B------:R-:W-:Y:S01]  /*8f40*/  @!P5 IMAD R31, R31, R23, R220 ;  /* 0x000000171f1fd224 */ /* 0x000fe200078e02dc */
[----:B------:R-:W-:Y:S01]  /*8f50*/  BSSY B1, `(.L_x_338) ;  /* 0x0000009000017945 */ /* 0x000fe20003800000 */
[C---:B------:R-:W-:Y:S02]  /*8f60*/  ISETP.LT.OR P1, PT, R217.reuse, 0x12, !P0 ;  /* 0x00000012d900780c */ /* 0x040fe40004721670 */
[----:B--2---:R-:W-:Y:S01]  /*8f70*/  @!P3 IADD3 R10, P6, R14, UR45, RZ ;  /* 0x0000002d0e0abc10 */ /* 0x004fe2000ffde0ff */
[----:B------:R2:W-:Y:S01]  /*8f80*/  @!P5 STG.E.U8 desc[UR36][R20.64+0x9], R31 ;  /* 0x0000091f1400d986 */ /* 0x0005e2000c101124 */
[----:B------:R-:W-:-:S06]  /*8f90*/  ISETP.LT.OR P5, PT, R217, 0x12, !P2 ;  /* 0x00000012d900780c */ /* 0x000fcc00057a1670 */
[----:B------:R-:W-:Y:S07]  /*8fa0*/  @P4 BRA `(.L_x_339) ;  /* 0x00000000000c4947 */ /* 0x000fee0003800000 */
[----:B------:R-:W3:Y:S02]  /*8fb0*/  LDG.E.U8 R216, desc[UR36][R12.64+0x10] ;  /* 0x000010240cd87981 */ /* 0x000ee4000c1e1100 */
[----:B---3--:R-:W-:-:S05]  /*8fc0*/  PRMT R3, R216, 0x8880, RZ ;  /* 0x00008880d8037816 */ /* 0x008fca00000000ff */
[----:B------:R-:W-:-:S07]  /*8fd0*/  IMAD R220, R3, R22, RZ ;  /* 0x0000001603dc7224 */ /* 0x000fce00078e02ff */
.L_x_339:
[----:B------:R-:W-:Y:S05]  /*8fe0*/  BSYNC B1 ;  /* 0x0000000000017941 */ /* 0x000fea0003800000 */
.L_x_338:
[----:B------:R-:W-:Y:S01]  /*8ff0*/  @!P4 IMAD R3, R32, R23, R220 ;  /* 0x000000172003c224 */ /* 0x000fe200078e02dc */
[----:B------:R-:W-:Y:S01]  /*9000*/  BSSY B1, `(.L_x_340) ;  /* 0x0000008000017945 */ /* 0x000fe20003800000 */
[----:B-1----:R-:W-:Y:S02]  /*9010*/  @!P4 IMAD.MOV.U32 R8, RZ, RZ, R14 ;  /* 0x000000ffff08c224 */ /* 0x002fe400078e000e */
[----:B------:R-:W-:-:S05]  /*9020*/  @!P4 IMAD.MOV.U32 R9, RZ, RZ, R5 ;  /* 0x000000ffff09c224 */ /* 0x000fca00078e0005 */
[----:B------:R1:W-:Y:S01]  /*9030*/  @!P4 STG.E.U8 desc[UR36][R8.64+0x10], R3 ;  /* 0x000010030800c986 */ /* 0x0003e2000c101124 */
[----:B------:R-:W-:Y:S05]  /*9040*/  @P5 BRA `(.L_x_341) ;  /* 0x00000000000c5947 */ /* 0x000fea0003800000 */
[----:B------:R-:W1:Y:S02]  /*9050*/  LDG.E.U8 R216, desc[UR36][R12.64+0x11] ;  /* 0x000011240cd87981 */ /* 0x000e64000c1e1100 */
[----:B-1----:R-:W-:-:S05]  /*9060*/  PRMT R3, R216, 0x8880, RZ ;  /* 0x00008880d8037816 */ /* 0x002fca00000000ff */
[----:B------:R-:W-:-:S07]  /*9070*/  IMAD R220, R3, R22, RZ ;  /* 0x0000001603dc7224 */ /* 0x000fce00078e02ff */
.L_x_341:
[----:B------:R-:W-:Y:S05]  /*9080*/  BSYNC B1 ;  /* 0x0000000000017941 */ /* 0x000fea0003800000 */
.L_x_340:
[----:B------:R-:W-:Y:S01]  /*9090*/  @!P5 IMAD R33, R33, R23, R220 ;  /* 0x000000172121d224 */ /* 0x000fe200078e02dc */
[----:B------:R-:W-:Y:S01]  /*90a0*/  BSSY B1, `(.L_x_342) ;  /* 0x0000009000017945 */ /* 0x000fe20003800000 */
[----:B-1----:R-:W-:Y:S01]  /*90b0*/  @!P5 IMAD.MOV.U32 R8, RZ, RZ, R14 ;  /* 0x000000ffff08d224 */ /* 0x002fe200078e000e */
[----:B------:R-:W-:Y:S01]  /*90c0*/  @!P3 IADD3.X R11, R5, UR44, RZ, P6, !PT ;  /* 0x0000002c050bbc10 */ /* 0x000fe2000b7fe4ff */
[----:B------:R-:W-:-:S05]  /*90d0*/  @!P5 IMAD.MOV.U32 R9, RZ, RZ, R5 ;  /* 0x000000ffff09d224 */ /* 0x000fca00078e0005 */
[----:B------:R1:W-:Y:S01]  /*90e0*/  @!P5 STG.E.U8 desc[UR36][R8.64+0x11], R33 ;  /* 0x000011210800d986 */ /* 0x0003e2000c101124 */
[----:B------:R-:W-:Y:S05]  /*90f0*/  @P3 BRA `(.L_x_343) ;  /* 0x00000000000c3947 */ /* 0x000fea0003800000 */
[----:B------:R-:W3:Y:S02]  /*9100*/  LDG.E.U8 R216, desc[UR36][R6.64+0x10] ;  /* 0x0000102406d87981 */ /* 0x000ee4000c1e1100 */
[----:B---3--:R-:W-:-:S05]  /*9110*/  PRMT R3, R216, 0x8880, RZ ;  /* 0x00008880d8037816 */ /* 0x008fca00000000ff */
[----:B------:R-:W-:-:S07]  /*9120*/  IMAD R220, R3, R22, RZ ;  /* 0x0000001603dc7224 */ /* 0x000fce00078e02ff */
.L_x_343:
[----:B------:R-:W-:Y:S05]  /*9130*/  BSYNC B1 ;  /* 0x0000000000017941 */ /* 0x000fea0003800000 */
.L_x_342:
[----:B------:R-:W-:Y:S01]  /*9140*/  @!P3 IMAD R3, R34, R23, R220 ;  /* 0x000000172203b224 */ /* 0x000fe200078e02dc */
        /* <DEDUP_REMOVED lines=12> */
.L_x_345:
[----:B------:R-:W-:Y:S05]  /*9210*/  BSYNC B1 ;  /* 0x0000000000017941 */ /* 0x000fea0003800000 */
.L_x_344:
[----:B------:R-:W-:Y:S01]  /*9220*/  @!P1 IMAD R35, R35, R23, R220 ;  /* 0x0000001723239224 */ /* 0x000fe200078e02dc */
[----:B------:R-:W-:Y:S04]  /*9230*/  BSSY B1, `(.L_x_346) ;  /* 0x0000006000017945 */ /* 0x000fe80003800000 */
[----:B------:R3:W-:Y:S01]  /*9240*/  @!P1 STG.E.U8 desc[UR36][R8.64+0x11], R35 ;  /* 0x0000112308009986 */ /* 0x0007e2000c101124 */
[----:B------:R-:W-:Y:S05]  /*9250*/  @P6 BRA `(.L_x_347) ;  /* 0x00000000000c6947 */ /* 0x000fea0003800000 */
[----:B------:R-:W1:Y:S02]  /*9260*/  LDG.E.U8 R216, desc[UR36][R12.64+0x18] ;  /* 0x000018240cd87981 */ /* 0x000e64000c1e1100 */
[----:B-1----:R-:W-:-:S05]  /*9270*/  PRMT R3, R216, 0x8880, RZ ;  /* 0x00008880d8037816 */ /* 0x002fca00000000ff */
[----:B------:R-:W-:-:S07]  /*9280*/  IMAD R220, R3, R22, RZ ;  /* 0x0000001603dc7224 */ /* 0x000fce00078e02ff */
.L_x_347:
[----:B------:R-:W-:Y:S05]  /*9290*/  BSYNC B1 ;  /* 0x0000000000017941 */ /* 0x000fea0003800000 */
.L_x_346:
[----:B-1----:R-:W-:Y:S01]  /*92a0*/  @!P6 IMAD R3, R36, R23, R220 ;  /* 0x000000172403e224 */ /* 0x002fe200078e02dc */
[----:B------:R-:W-:Y:S01]  /*92b0*/  BSSY B1, `(.L_x_348) ;  /* 0x0000008000017945 */ /* 0x000fe20003800000 */
[----:B---3--:R-:W-:Y:S02]  /*92c0*/  @!P6 IMAD.MOV.U32 R8, RZ, RZ, R14 ;  /* 0x000000ffff08e224 */ /* 0x008fe400078e000e */
[----:B------:R-:W-:-:S05]  /*92d0*/  @!P6 IMAD.MOV.U32 R9, RZ, RZ, R5 ;  /* 0x000000ffff09e224 */ /* 0x000fca00078e0005 */
[----:B------:R1:W-:Y:S01]  /*92e0*/  @!P6 STG.E.U8 desc[UR36][R8.64+0x18], R3 ;  /* 0x000018030800e986 */ /* 0x0003e2000c101124 */
[----:B------:R-:W-:Y:S05]  /*92f0*/  @P3 BRA `(.L_x_349) ;  /* 0x00000000000c3947 */ /* 0x000fea0003800000 */
[----:B------:R-:W1:Y:S02]  /*9300*/  LDG.E.U8 R216, desc[UR36][R12.64+0x19] ;  /* 0x000019240cd87981 */ /* 0x000e64000c1e1100 */
[----:B-1----:R-:W-:-:S05]  /*9310*/  PRMT R3, R216, 0x8880, RZ ;  /* 0x00008880d8037816 */ /* 0x002fca00000000ff */
[----:B------:R-:W-:-:S07]  /*9320*/  IMAD R220, R3, R22, RZ ;  /* 0x0000001603dc7224 */ /* 0x000fce00078e02ff */
.L_x_349:
[----:B------:R-:W-:Y:S05]  /*9330*/  BSYNC B1 ;  /* 0x0000000000017941 */ /* 0x000fea0003800000 */
.L_x_348:
[----:B------:R-:W-:Y:S01]  /*9340*/  @!P3 IMAD R37, R37, R23, R220 ;  /* 0x000000172525b224 */ /* 0x000fe200078e02dc */
[----:B------:R-:W-:Y:S01]  /*9350*/  BSSY B1, `(.L_x_350) ;  /* 0x000000c000017945 */ /* 0x000fe20003800000 */
[----:B-1----:R-:W-:Y:S01]  /*9360*/  @!P3 IMAD.MOV.U32 R8, RZ, RZ, R14 ;  /* 0x000000ffff08b224 */ /* 0x002fe200078e000e */
[----:B------:R-:W-:Y:S01]  /*9370*/  ISETP.LT.OR P1, PT, R217, 0x21, !P0 ;  /* 0x00000021d900780c */ /* 0x000fe20004721670 */
[----:B------:R-:W-:Y:S01]  /*9380*/  @!P3 IMAD.MOV.U32 R9, RZ, RZ, R5 ;  /* 0x000000ffff09b224 */ /* 0x000fe200078e0005 */
[----:B--2---:R-:W-:-:S04]  /*9390*/  @!P5 IADD3 R20, P6, R14, UR45, RZ ;  /* 0x0000002d0e14dc10 */ /* 0x004fc8000ffde0ff */
[----:B------:R1:W-:Y:S01]  /*93a0*/  @!P3 STG.E.U8 desc[UR36][R8.64+0x19], R37 ;  /* 0x000019250800b986 */ /* 0x0003e2000c101124 */
[----:B------:R-:W-:-:S04]  /*93b0*/  @!P4 IADD3 R10, P3, R14, UR45, RZ ;  /* 0x0000002d0e0acc10 */ /* 0x000fc8000ff7e0ff */
[----:B------:R-:W-:Y:S01]  /*93c0*/  @!P4 IADD3.X R11, R5, UR44, RZ, P3, !PT ;  /* 0x0000002c050bcc10 */ /* 0x000fe20009ffe4ff */
[----:B------:R-:W-:Y:S08]  /*93d0*/  @P4 BRA `(.L_x_351) ;  /* 0x00000000000c4947 */ /* 0x000ff00003800000 */
[----:B------:R-:W2:Y:S02]  /*93e0*/  LDG.E.U8 R216, desc[UR36][R6.64+0x18] ;  /* 0x0000182406d87981 */ /* 0x000ea4000c1e1100 */
[----:B--2---:R-:W-:-:S05]  /*93f0*/  PRMT R3, R216, 0x8880, RZ ;  /* 0x00008880d8037816 */ /* 0x004fca00000000ff */
[----:B------:R-:W-:-:S07]  /*9400*/  IMAD R220, R3, R22, RZ ;  /* 0x0000001603dc7224 */ /* 0x000fce00078e02ff */
.L_x_351:
[----:B------:R-:W-:Y:S05]  /*9410*/  BSYNC B1 ;  /* 0x0000000000017941 */ /* 0x000fea0003800000 */
.L_x_350:
        /* <DEDUP_REMOVED lines=8> */
.L_x_353:
[----:B------:R-:W-:Y:S05]  /*94a0*/  BSYNC B1 ;  /* 0x0000000000017941 */ /* 0x000fea0003800000 */
.L_x_352:
        /* <DEDUP_REMOVED lines=11> */
.L_x_355:
[----:B------:R-:W-:Y:S05]  /*9560*/  BSYNC B1 ;  /* 0x0000000000017941 */ /* 0x000fea0003800000 */
.L_x_354:
        /* <DEDUP_REMOVED lines=9> */
.L_x_357:
[----:B------:R-:W-:Y:S05]  /*9600*/  BSYNC B1 ;  /* 0x0000000000017941 */ /* 0x000fea0003800000 */
.L_x_356:
        /* <DEDUP_REMOVED lines=10> */
.L_x_359:
[----:B------:R-:W-:Y:S05]  /*96b0*/  BSYNC B1 ;  /* 0x0000000000017941 */ /* 0x000fea0003800000 */
.L_x_358:
        /* <DEDUP_REMOVED lines=13> */
.L_x_361:
[----:B------:R-:W-:Y:S05]  /*9790*/  BSYNC B1 ;  /* 0x0000000000017941 */ /* 0x000fea0003800000 */
.L_x_360:
[----:B------:R-:W-:Y:S01]  /*97a0*/  @!P4 IMAD R43, R43, R23, R220 ;  /* 0x000000172b2bc224 */ /* 0x000fe200078e02dc */
[----:B------:R-:W-:Y:S04]  /*97b0*/  BSSY B1, `(.L_x_362) ;  /* 0x0000006000017945 */ /* 0x000fe80003800000 */
[----:B------:R3:W-:Y:S01]  /*97c0*/  @!P4 STG.E.U8 desc[UR36][R8.64+0x21], R43 ;  /* 0x0000212b0800c986 */ /* 0x0007e2000c101124 */
[----:B------:R-:W-:Y:S05]  /*97d0*/  @P5 BRA `(.L_x_363) ;  /* 0x00000000000c5947 */ /* 0x000fea0003800000 */
[----:B------:R-:W1:Y:S02]  /*97e0*/  LDG.E.U8 R216, desc[UR36][R12.64+0x28] ;  /* 0x000028240cd87981 */ /* 0x000e64000c1e1100 */
[----:B-1----:R-:W-:-:S05]  /*97f0*/  PRMT R3, R216, 0x8880, RZ ;  /* 0x00008880d8037816 */ /* 0x002fca00000000ff */
[----:B------:R-:W-:-:S07]  /*9800*/  IMAD R220, R3, R22, RZ ;  /* 0x0000001603dc7224 */ /* 0x000fce00078e02ff */
.L_x_363:
[----:B------:R-:W-:Y:S05]  /*9810*/  BSYNC B1 ;  /* 0x0000000000017941 */ /* 0x000fea0003800000 */
.L_x_362:
        /* <DEDUP_REMOVED lines=9> */
.L_x_365:
[----:B------:R-:W-:Y:S05]  /*98b0*/  BSYNC B1 ;  /* 0x0000000000017941 */ /* 0x000fea0003800000 */
.L_x_364:
        /* <DEDUP_REMOVED lines=13> */
.L_x_367:
[----:B------:R-:W-:Y:S05]  /*9990*/  BSYNC B1 ;  /* 0x0000000000017941 */ /* 0x000fea0003800000 */
.L_x_366:
        /* <DEDUP_REMOVED lines=8> */
.L_x_369:
[----:B------:R-:W-:Y:S05]  /*9a20*/  BSYNC B1 ;  /* 0x0000000000017941 */ /* 0x000fea0003800000 */
.L_x_368:
[----:B------:R-:W-:Y:S01]  /*9a30*/  ISETP.LT.OR P1, PT, R217, 0x31, !P2 ;  /* 0x00000031d900780c */ /* 0x000fe20005721670 */
[----:B------:R-:W-:Y:S01]  /*9a40*/  @!P6 IMAD R47, R47, R23, R220 ;  /* 0x000000172f2fe224 */ /* 0x000fe200078e02dc */
[----:B------:R-:W-:Y:S01]  /*9a50*/  BSSY B1, `(.L_x_370) ;  /* 0x0000009000017945 */ /* 0x000fe20003800000 */
[C---:B------:R-:W-:Y:S02]  /*9a60*/  ISETP.LT.OR P5, PT, R217.reuse, 0x32, !P2 ;  /* 0x00000032d900780c */ /* 0x040fe400057a1670 */
[----:B------:R-:W-:Y:S01]  /*9a70*/  ISETP.LT.OR P3, PT, R217, 0x32, !P0 ;  /* 0x00000032d900780c */ /* 0x000fe20004761670 */
[----:B------:R3:W-:Y:S01]  /*9a80*/  @!P6 STG.E.U8 desc[UR36][R20.64+0x29], R47 ;  /* 0x0000292f1400e986 */ /* 0x0007e2000c101124 */
[----:B--2---:R-:W-:-:S06]  /*9a90*/  @!P4 IADD3 R10, P6, R14, UR45, RZ ;  /* 0x0000002d0e0acc10 */ /* 0x004fcc000ffde0ff */
[----:B------:R-:W-:Y:S07]  /*9aa0*/  @P1 BRA `(.L_x_371) ;  /* 0x00000000000c1947 */ /* 0x000fee0003800000 */
[----:B------:R-:W2:Y:S02]  /*9ab0*/  LDG.E.U8 R216, desc[UR36][R12.64+0x30] ;  /* 0x000030240cd87981 */ /* 0x000ea4000c1e1100 */
[----:B--2---:R-:W-:-:S05]  /*9ac0*/  PRMT R3, R216, 0x8880, RZ ;  /* 0x00008880d8037816 */ /* 0x004fca00000000ff */
[----:B------:R-:W-:-:S07]  /*9ad0*/  IMAD R220, R3, R22, RZ ;  /* 0x0000001603dc7224 */ /* 0x000fce00078e02ff */
.L_x_371:
[----:B------:R-:W-:Y:S05]  /*9ae0*/  BSYNC B1 ;  /* 0x0000000000017941 */ /* 0x000fea0003800000 */
.L_x_370:
        /* <DEDUP_REMOVED lines=9> */
.L_x_373:
[----:B------:R-:W-:Y:S05]  /*9b80*/  BSYNC B1 ;  /* 0x0000000000017941 */ /* 0x000fea0003800000 */
.L_x_372:
[----:B------:R-:W-:Y:S01]  /*9b90*/  @!P5 IMAD R49, R49, R23, R220 ;  /* 0x000000173131d224 */ /* 0x000fe200078e02dc */
[----:B------:R-:W-:Y:S01]  /*9ba0*/  BSSY B1, `(.L_x_374) ;  /* 0x0000009000017945 */ /* 0x000fe20003800000 */
[----:B-1----:R-:W-:Y:S01]  /*9bb0*/  @!P5 IMAD.MOV.U32 R8, RZ, RZ, R14 ;  /* 0x000000ffff08d224 */ /* 0x002fe200078e000e */
[----:B------:R-:W-:Y:S01]  /*9bc0*/  @!P4 IADD3.X R11, R5, UR44, RZ, P6, !PT ;  /* 0x0000002c050bcc10 */ /* 0x000fe2000b7fe4ff */
[----:B------:R-:W-:-:S05]  /*9bd0*/  @!P5 IMAD.MOV.U32 R9, RZ, RZ, R5 ;  /* 0x000000ffff09d224 */ /* 0x000fca00078e0005 */
[----:B------:R1:W-:Y:S01]  /*9be0*/  @!P5 STG.E.U8 desc[UR36][R8.64+0x31], R49 ;  /* 0x000031310800d986 */ /* 0x0003e2000c101124 */
[----:B------:R-:W-:Y:S05]  /*9bf0*/  @P4 BRA `(.L_x_375) ;  /* 0x00000000000c4947 */ /* 0x000fea0003800000 */
[----:B------:R-:W2:Y:S02]  /*9c00*/  LDG.E.U8 R216, desc[UR36][R6.64+0x30] ;  /* 0x0000302406d87981 */ /* 0x000ea4000c1e1100 */
[----:B--2---:R-:W-:-:S05]  /*9c10*/  PRMT R3, R216, 0x8880, RZ ;  /* 0x00008880d8037816 */ /* 0x004fca00000000ff */
[----:B------:R-:W-:-:S07]  /*9c20*/  IMAD R220, R3, R22, RZ ;  /* 0x0000001603dc7224 */ /* 0x000fce00078e02ff */
.L_x_375:
[----:B------:R-:W-:Y:S05]  /*9c30*/  BSYNC B1 ;  /* 0x0000000000017941 */ /* 0x000fea0003800000 */
.L_x_374:
        /* <DEDUP_REMOVED lines=13> */
.L_x_377:
[----:B------:R-:W-:Y:S05]  /*9d10*/  BSYNC B1 ;  /* 0x0000000000017941 */ /* 0x000fea0003800000 */
.L_x_376:
[----:B------:R-:W-:Y:S01]  /*9d20*/  @!P3 IMAD R51, R51, R23, R220 ;  /* 0x000000173333b224 */ /* 0x000fe200078e02dc */
[----:B------:R-:W-:Y:S04]  /*9d30*/  BSSY B1, `(.L_x_378) ;  /* 0x0000006000017945 */ /* 0x000fe80003800000 */
[----:B------:R2:W-:Y:S01]  /*9d40*/  @!P3 STG.E.U8 desc[UR36][R8.64+0x31], R51 ;  /* 0x000031330800b986 */ /* 0x0005e2000c101124 */
[----:B------:R-:W-:Y:S05]  /*9d50*/  @P1 BRA `(.L_x_379) ;  /* 0x00000000000c1947 */ /* 0x000fea0003800000 */
[----:B------:R-:W1:Y:S02]  /*9d60*/  LDG.E.U8 R216, desc[UR36][R12.64+0x38] ;  /* 0x000038240cd87981 */ /* 0x000e64000c1e1100 */
[----:B-1----:R-:W-:-:S05]  /*9d70*/  PRMT R3, R216, 0x8880, RZ ;  /* 0x00008880d8037816 */ /* 0x002fca00000000ff */
[----:B------:R-:W-:-:S07]  /*9d80*/  IMAD R220, R3, R22, RZ ;  /* 0x0000001603dc7224 */ /* 0x000fce00078e02ff */
.L_x_379:
[----:B------:R-:W-:Y:S05]  /*9d90*/  BSYNC B1 ;  /* 0x0000000000017941 */ /* 0x000fea0003800000 */
.L_x_378:
[----:B-1----:R-:W-:Y:S01]  /*9da0*/  @!P1 IMAD R3, R52, R23, R220 ;  /* 0x0000001734039224 */ /* 0x002fe200078e02dc */
[----:B------:R-:W-:Y:S01]  /*9db0*/  BSSY B1, `(.L_x_380) ;  /* 0x0000008000017945 */ /* 0x000fe20003800000 */
[----:B--2---:R-:W-:Y:S02]  /*9dc0*/  @!P1 IMAD.MOV.U32 R8, RZ, RZ, R14 ;  /* 0x000000ffff089224 */ /* 0x004fe400078e000e */
[----:B------:R-:W-:-:S05]  /*9dd0*/  @!P1 IMAD.MOV.U32 R9, RZ, RZ, R5 ;  /* 0x000000ffff099224 */ /* 0x000fca00078e0005 */
[----:B------:R1:W-:Y:S01]  /*9de0*/  @!P1 STG.E.U8 desc[UR36][R8.64+0x38], R3 ;  /* 0x0000380308009986 */ /* 0x0003e2000c101124 */
[----:B------:R-:W-:Y:S05]  /*9df0*/  @P6 BRA `(.L_x_381) ;  /* 0x00000000000c6947 */ /* 0x000fea0003800000 */
[----:B------:R-:W1:Y:S02]  /*9e00*/  LDG.E.U8 R216, desc[UR36][R12.64+0x39] ;  /* 0x000039240cd87981 */ /* 0x000e64000c1e1100 */
[----:B-1----:R-:W-:-:S05]  /*9e10*/  PRMT R3, R216, 0x8880, RZ ;  /* 0x00008880d8037816 */ /* 0x002fca00000000ff */
[----:B------:R-:W-:-:S07]  /*9e20*/  IMAD R220, R3, R22, RZ ;  /* 0x0000001603dc7224 */ /* 0x000fce00078e02ff */
.L_x_381:
[----:B------:R-:W-:Y:S05]  /*9e30*/  BSYNC B1 ;  /* 0x0000000000017941 */ /* 0x000fea0003800000 */
.L_x_380:
[----:B------:R-:W-:Y:S01]  /*9e40*/  @!P6 IMAD R53, R53, R23, R220 ;  /* 0x000000173535e224 */ /* 0x000fe200078e02dc */
[----:B------:R-:W-:Y:S01]  /*9e50*/  BSSY B1, `(.L_x_382) ;  /* 0x000000c000017945 */ /* 0x000fe20003800000 */
[----:B-1----:R-:W-:Y:S01]  /*9e60*/  @!P6 IMAD.MOV.U32 R8, RZ, RZ, R14 ;  /* 0x000000ffff08e224 */ /* 0x002fe200078e000e */
[----:B------:R-:W-:Y:S01]  /*9e70*/  ISETP.LT.OR P1, PT, R217, 0x41, !P0 ;  /* 0x00000041d900780c */ /* 0x000fe20004721670 */
[----:B------:R-:W-:Y:S01]  /*9e80*/  @!P6 IMAD.MOV.U32 R9, RZ, RZ, R5 ;  /* 0x000000ffff09e224 */ /* 0x000fe200078e0005 */
[----:B---3--:R-:W-:-:S04]  /*9e90*/  @!P5 IADD3 R20, P3, R14, UR45, RZ ;  /* 0x0000002d0e14dc10 */ /* 0x008fc8000ff7e0ff */
[----:B------:R1:W-:Y:S01]  /*9ea0*/  @!P6 STG.E.U8 desc[UR36][R8.64+0x39], R53 ;  /* 0x000039350800e986 */ /* 0x0003e2000c101124 */
[----:B------:R-:W-:-:S04]  /*9eb0*/  @!P4 IADD3 R10, P6, R14, UR45, RZ ;  /* 0x0000002d0e0acc10 */ /* 0x000fc8000ffde0ff */
[----:B------:R-:W-:Y:S01]  /*9ec0*/  @!P4 IADD3.X R11, R5, UR44, RZ, P6, !PT ;  /* 0x0000002c050bcc10 */ /* 0x000fe2000b7fe4ff */
[----:B------:R-:W-:Y:S08]  /*9ed0*/  @P4 BRA `(.L_x_383) ;  /* 0x00000000000c4947 */ /* 0x000ff00003800000 */
[----:B------:R-:W2:Y:S02]  /*9ee0*/  LDG.E.U8 R216, desc[UR36][R6.64+0x38] ;  /* 0x0000382406d87981 */ /* 0x000ea4000c1e1100 */
[----:B--2---:R-:W-:-:S05]  /*9ef0*/  PRMT R3, R216, 0x8880, RZ ;  /* 0x00008880d8037816 */ /* 0x004fca00000000ff */
[----:B------:R-:W-:-:S07]  /*9f00*/  IMAD R220, R3, R22, RZ ;  /* 0x0000001603dc7224 */ /* 0x000fce00078e02ff */
.L_x_383:
[----:B------:R-:W-:Y:S05]  /*9f10*/  BSYNC B1 ;  /* 0x0000000000017941 */ /* 0x000fea0003800000 */
.L_x_382:
        /* <DEDUP_REMOVED lines=8> */
.L_x_385:
[----:B------:R-:W-:Y:S05]  /*9fa0*/  BSYNC B1 ;  /* 0x0000000000017941 */ /* 0x000fea0003800000 */
.L_x_384:
        /* <DEDUP_REMOVED lines=11> */
.L_x_387:
[----:B------:R-:W-:Y:S05]  /*a060*/  BSYNC B1 ;  /* 0x0000000000017941 */ /* 0x000fea0003800000 */
.L_x_386:
        /* <DEDUP_REMOVED lines=9> */
.L_x_389:
[----:B------:R-:W-:Y:S05]  /*a100*/  BSYNC B1 ;  /* 0x0000000000017941 */ /* 0x000fea0003800000 */
.L_x_388:
        /* <DEDUP_REMOVED lines=10> */
.L_x_391:
[----:B------:R-:W-:Y:S05]  /*a1b0*/  BSYNC B1 ;  /* 0x0000000000017941 */ /* 0x000fea0003800000 */
.L_x_390:
        /* <DEDUP_REMOVED lines=13> */
.L_x_393:
[----:B------:R-:W-:Y:S05]  /*a290*/  BSYNC B1 ;  /* 0x0000000000017941 */ /* 0x000fea0003800000 */
.L_x_392:
[----:B------:R-:W-:Y:S01]  /*a2a0*/  @!P4 IMAD R59, R59, R23, R220 ;  /* 0x000000173b3bc224 */ /* 0x000fe200078e02dc */
[----:B------:R-:W-:Y:S04]  /*a2b0*/  BSSY B1, `(.L_x_394) ;  /* 0x0000006000017945 */ /* 0x000fe80003800000 */
[----:B------:R3:W-:Y:S01]  /*a2c0*/  @!P4 STG.E.U8 desc[UR36][R8.64+0x41], R59 ;  /* 0x0000413b0800c986 */ /* 0x0007e2000c101124 */
[----:B------:R-:W-:Y:S05]  /*a2d0*/  @P3 BRA `(.L_x_395) ;  /* 0x00000000000c3947 */ /* 0x000fea0003800000 */
[----:B------:R-:W1:Y:S02]  /*a2e0*/  LDG.E.U8 R216, desc[UR36][R12.64+0x48] ;  /* 0x000048240cd87981 */ /* 0x000e64000c1e1100 */
[----:B-1----:R-:W-:-:S05]  /*a2f0*/  PRMT R3, R216, 0x8880, RZ ;  /* 0x00008880d8037816 */ /* 0x002fca00000000ff */
[----:B------:R-:W-:-:S07]  /*a300*/  IMAD R220, R3, R22, RZ ;  /* 0x0000001603dc7224 */ /* 0x000fce00078e02ff */
.L_x_395:
[----:B------:R-:W-:Y:S05]  /*a310*/  BSYNC B1 ;  /* 0x0000000000017941 */ /* 0x000fea0003800000 */
.L_x_394:
        /* <DEDUP_REMOVED lines=9> */
.L_x_397:
[----:B------:R-:W-:Y:S05]  /*a3b0*/  BSYNC B1 ;  /* 0x0000000000017941 */ /* 0x000fea0003800000 */
.L_x_396:
[----:B------:R-:W-:Y:S01]  /*a3c0*/  @!P6 IMAD R61, R61, R23, R220 ;  /* 0x000000173d3de224 */ /* 0x000fe200078e02dc */
[----:B------:R-:W-:Y:S01]  /*a3d0*/  @!P1 IADD3 R10, P4, R14, UR45, RZ ;  /* 0x0000002d0e0a9c10 */ /* 0x000fe2000ff9e0ff */
[----:B-1----:R-:W-:Y:S01]  /*a3e0*/  @!P6 IMAD.MOV.U32 R8, RZ, RZ, R14 ;  /* 0x000000ffff08e224 */ /* 0x002fe200078e000e */
[----:B------:R-:W-:Y:S01]  /*a3f0*/  BSSY B1, `(.L_x_398) ;  /* 0x000000b000017945 */ /* 0x000fe20003800000 */
[----:B------:R-:W-:Y:S01]  /*a400*/  @!P6 IMAD.MOV.U32 R9, RZ, RZ, R5 ;  /* 0x000000ffff09e224 */ /* 0x000fe200078e0005 */
[----:B------:R-:W-:Y:S02]  /*a410*/  @!P1 IADD3.X R11, R5, UR44, RZ, P4, !PT ;  /* 0x0000002c050b9c10 */ /* 0x000fe4000a7fe4ff */
[C---:B------:R-:W-:Y:S02]  /*a420*/  ISETP.LT.OR P3, PT, R217.reuse, 0x51, !P0 ;  /* 0x00000051d900780c */ /* 0x040fe40004761670 */
[----:B------:R1:W-:Y:S01]  /*a430*/  @!P6 STG.E.U8 desc[UR36][R8.64+0x49], R61 ;  /* 0x0000493d0800e986 */ /* 0x0003e2000c101124 */
[----:B------:R-:W-:-:S02]  /*a440*/  ISETP.LT.OR P6, PT, R217, 0x51, !P2 ;  /* 0x00000051d900780c */ /* 0x000fc400057c1670 */
[----:B--2---:R-:W-:Y:S01]  /*a450*/  @!P5 IADD3 R20, P4, R14, UR45, RZ ;  /* 0x0000002d0e14dc10 */ /* 0x004fe2000ff9e0ff */
[----:B------:R-:W-:-:S12]  /*a460*/  @P1 BRA `(.L_x_399) ;  /* 0x00000000000c1947 */ /* 0x000fd80003800000 */
[----:B------:R-:W2:Y:S02]  /*a470*/  LDG.E.U8 R216, desc[UR36][R6.64+0x48] ;  /* 0x0000482406d87981 */ /* 0x000ea4000c1e1100 */
[----:B--2---:R-:W-:-:S05]  /*a480*/  PRMT R3, R216, 0x8880, RZ ;  /* 0x00008880d8037816 */ /* 0x004fca00000000ff */
[----:B------:R-:W-:-:S07]  /*a490*/  IMAD R220, R3, R22, RZ ;  /* 0x0000001603dc7224 */ /* 0x000fce00078e02ff */
.L_x_399:
[----:B------:R-:W-:Y:S05]  /*a4a0*/  BSYNC B1 ;  /* 0x0000000000017941 */ /* 0x000fea0003800000 */
.L_x_398:
        /* <DEDUP_REMOVED lines=8> */
.L_x_401:
[----:B------:R-:W-:Y:S05]  /*a530*/  BSYNC B1 ;  /* 0x0000000000017941 */ /* 0x000fea0003800000 */
.L_x_400:
[----:B------:R-:W-:Y:S01]  /*a540*/  @!P5 IMAD R63, R63, R23, R220 ;  /* 0x000000173f3fd224 */ /* 0x000fe200078e02dc */
[----:B------:R-:W-:Y:S04]  /*a550*/  BSSY B1, `(.L_x_402) ;  /* 0x0000006000017945 */ /* 0x000fe80003800000 */
[----:B------:R3:W-:Y:S01]  /*a560*/  @!P5 STG.E.U8 desc[UR36][R20.64+0x49], R63 ;  /* 0x0000493f1400d986 */ /* 0x0007e2000c101124 */
[----:B------:R-:W-:Y:S05]  /*a570*/  @P6 BRA `(.L_x_403) ;  /* 0x00000000000c6947 */ /* 0x000fea0003800000 */
[----:B------:R-:W2:Y:S02]  /*a580*/  LDG.E.U8 R216, desc[UR36][R12.64+0x50] ;  /* 0x000050240cd87981 */ /* 0x000ea4000c1e1100 */
[----:B--2---:R-:W-:-:S05]  /*a590*/  PRMT R3, R216, 0x8880, RZ ;  /* 0x00008880d8037816 */ /* 0x004fca00000000ff */
[----:B------:R-:W-:-:S07]  /*a5a0*/  IMAD R220, R3, R22, RZ ;  /* 0x0000001603dc7224 */ /* 0x000fce00078e02ff */
.L_x_403:
[----:B------:R-:W-:Y:S05]  /*a5b0*/  BSYNC B1 ;  /* 0x0000000000017941 */ /* 0x000fea0003800000 */
.L_x_402:
[C---:B------:R-:W-:Y:S01]  /*a5c0*/  ISETP.LT.OR P5, PT, R217.reuse, 0x52, !P2 ;  /* 0x00000052d900780c */ /* 0x040fe200057a1670 */
[----:B--2---:R-:W-:Y:S01]  /*a5d0*/  @!P6 IMAD R3, R64, R23, R220 ;  /* 0x000000174003e224 */ /* 0x004fe200078e02dc */
[----:B------:R-:W-:Y:S01]  /*a5e0*/  BSSY B1, `(.L_x_404) ;  /* 0x000000b000017945 */ /* 0x000fe20003800000 */
[----:B-1----:R-:W-:Y:S01]  /*a5f0*/  @!P6 IMAD.MOV.U32 R8, RZ, RZ, R14 ;  /* 0x000000ffff08e224 */ /* 0x002fe200078e000e */
[C---:B------:R-:W-:Y:S01]  /*a600*/  ISETP.LT.OR P4, PT, R217.reuse, 0x52, !P0 ;  /* 0x00000052d900780c */ /* 0x040fe20004781670 */
[----:B------:R-:W-:Y:S01]  /*a610*/  @!P6 IMAD.MOV.U32 R9, RZ, RZ, R5 ;  /* 0x000000ffff09e224 */ /* 0x000fe200078e0005 */
[----:B------:R-:W-:-:S04]  /*a620*/  ISETP.LT.OR P1, PT, R217, 0x59, !P0 ;  /* 0x00000059d900780c */ /* 0x000fc80004721670 */
[----:B------:R1:W-:Y:S01]  /*a630*/  @!P6 STG.E.U8 desc[UR36][R8.64+0x50], R3 ;  /* 0x000050030800e986 */ /* 0x0003e2000c101124 */
[----:B------:R-:W-:Y:S02]  /*a640*/  @!P3 IADD3 R10, P6, R14, UR45, RZ ;  /* 0x0000002d0e0abc10 */ /* 0x000fe4000ffde0ff */
[----:B------:R-:W-:Y:S11]  /*a650*/  @P5 BRA `(.L_x_405) ;  /* 0x00000000000c5947 */ /* 0x000ff60003800000 */
[----:B------:R-:W1:Y:S02]  /*a660*/  LDG.E.U8 R216, desc[UR36][R12.64+0x51] ;  /* 0x000051240cd87981 */ /* 0x000e64000c1e1100 */
[----:B-1----:R-:W-:-:S05]  /*a670*/  PRMT R3, R216, 0x8880, RZ ;  /* 0x00008880d8037816 */ /* 0x002fca00000000ff */
[----:B------:R-:W-:-:S07]  /*a680*/  IMAD R220, R3, R22, RZ ;  /* 0x0000001603dc7224 */ /* 0x000fce00078e02ff */
.L_x_405:
[----:B------:R-:W-:Y:S05]  /*a690*/  BSYNC B1 ;  /* 0x0000000000017941 */ /* 0x000fea0003800000 */
.L_x_404:
        /* <DEDUP_REMOVED lines=10> */
.L_x_407:
[----:B------:R-:W-:Y:S05]  /*a740*/  BSYNC B1 ;  /* 0x0000000000017941 */ /* 0x000fea0003800000 */
.L_x_406:
[----:B------:R-:W-:Y:S01]  /*a750*/  @!P3 IMAD R3, R66, R23, R220 ;  /* 0x000000174203b224 */ /* 0x000fe200078e02dc */
[----:B------:R-:W-:Y:S01]  /*a760*/  BSSY B1, `(.L_x_408) ;  /* 0x000000b000017945 */ /* 0x000fe20003800000 */
[C---:B------:R-:W-:Y:S02]  /*a770*/  ISETP.LT.OR P5, PT, R217.reuse, 0x59, !P2 ;  /* 0x00000059d900780c */ /* 0x040fe400057a1670 */
[----:B------:R-:W-:Y:S01]  /*a780*/  ISETP.LT.OR P2, PT, R217, 0x5a, !P2 ;  /* 0x0000005ad900780c */ /* 0x000fe20005741670 */
[----:B------:R2:W-:Y:S01]  /*a790*/  @!P3 STG.E.U8 desc[UR36][R10.64+0x50], R3 ;  /* 0x000050030a00b986 */ /* 0x0005e2000c101124 */
[C---:B-1----:R-:W-:Y:S02]  /*a7a0*/  @!P4 IADD3 R8, P3, R14.reuse, UR45, RZ ;  /* 0x0000002d0e08cc10 */ /* 0x042fe4000ff7e0ff */
[----:B---3--:R-:W-:Y:S02]  /*a7b0*/  @!P1 IADD3 R20, P6, R14, UR45, RZ ;  /* 0x0000002d0e149c10 */ /* 0x008fe4000ffde0ff */
[----:B------:R-:W-:Y:S01]  /*a7c0*/  @!P4 IADD3.X R9, R5, UR44, RZ, P3, !PT ;  /* 0x0000002c0509cc10 */ /* 0x000fe20009ffe4ff */
[----:B------:R-:W-:Y:S10]  /*a7d0*/  @P4 BRA `(.L_x_409) ;  /* 0x00000000000c4947 */ /* 0x000ff40003800000 */
[----:B------:R-:W2:Y:S02]  /*a7e0*/  LDG.E.U8 R216, desc[UR36][R6.64+0x51] ;  /* 0x0000512406d87981 */ /* 0x000ea4000c1e1100 */
[----:B--2---:R-:W-:-:S05]  /*a7f0*/  PRMT R3, R216, 0x8880, RZ ;  /* 0x00008880d8037816 */ /* 0x004fca00000000ff */
[----:B------:R-:W-:-:S07]  /*a800*/  IMAD R220, R3, R22, RZ ;  /* 0x0000001603dc7224 */ /* 0x000fce00078e02ff */
.L_x_409:
[----:B------:R-:W-:Y:S05]  /*a810*/  BSYNC B1 ;  /* 0x0000000000017941 */ /* 0x000fea0003800000 */
.L_x_408:
[----:B------:R-:W-:Y:S01]  /*a820*/  @!P4 IMAD R67, R67, R23, R220 ;  /* 0x000000174343c224 */ /* 0x000fe200078e02dc */
[----:B------:R-:W-:Y:S04]  /*a830*/  BSSY B1, `(.L_x_410) ;  /* 0x0000006000017945 */ /* 0x000fe80003800000 */
[----:B------:R1:W-:Y:S01]  /*a840*/  @!P4 STG.E.U8 desc[UR36][R8.64+0x51], R67 ;  /* 0x000051430800c986 */ /* 0x0003e2000c101124 */
[----:B------:R-:W-:Y:S05]  /*a850*/  @P5 BRA `(.L_x_411) ;  /* 0x00000000000c5947 */ /* 0x000fea0003800000 */
[----:B------:R-:W2:Y:S02]  /*a860*/  LDG.E.U8 R216, desc[UR36][R12.64+0x58] ;  /* 0x000058240cd87981 */ /* 0x000ea4000c1e1100 */
[----:B--2---:R-:W-:-:S05]  /*a870*/  PRMT R3, R216, 0x8880, RZ ;  /* 0x00008880d8037816 */ /* 0x004fca00000000ff */
[----:B------:R-:W-:-:S07]  /*a880*/  IMAD R220, R3, R22, RZ ;  /* 0x0000001603dc7224 */ /* 0x000fce00078e02ff */
.L_x_411:
[----:B------:R-:W-:Y:S05]  /*a890*/  BSYNC B1 ;  /* 0x0000000000017941 */ /* 0x000fea0003800000 */
.L_x_410:
[----:B--2---:R-:W-:Y:S01]  /*a8a0*/  @!P5 IMAD R3, R68, R23, R220 ;  /* 0x000000174403d224 */ /* 0x004fe200078e02dc */
        /* <DEDUP_REMOVED lines=8> */
.L_x_413:
[----:B------:R-:W-:Y:S05]  /*a930*/  BSYNC B1 ;  /* 0x0000000000017941 */ /* 0x000fea0003800000 */
.L_x_412:
        /* <DEDUP_REMOVED lines=10> */
.L_x_415:
[----:B------:R-:W-:Y:S05]  /*a9e0*/  BSYNC B1 ;  /* 0x0000000000017941 */ /* 0x000fea0003800000 */
.L_x_414:
[----:B------:R-:W-:Y:S01]  /*a9f0*/  @!P1 IMAD R3, R70, R23, R220 ;  /* 0x0000001746039224 */ /* 0x000fe200078e02dc */
[----:B------:R-:W-:Y:S01]  /*aa00*/  ISETP.LT.OR P0, PT, R217, 0x5a, !P0 ;  /* 0x0000005ad900780c */ /* 0x000fe20004701670 */
[----:B------:R-:W-:Y:S03]  /*aa10*/  BSSY B1, `(.L_x_416) ;  /* 0x0000006000017945 */ /* 0x000fe60003800000 */
[----:B------:R2:W-:Y:S09]  /*aa20*/  @!P1 STG.E.U8 desc[UR36][R20.64+0x58], R3 ;  /* 0x0000580314009986 */ /* 0x0005f2000c101124 */
[----:B------:R-:W-:Y:S05]  /*aa30*/  @P0 BRA `(.L_x_417) ;  /* 0x00000000000c0947 */ /* 0x000fea0003800000 */
[----:B------:R-:W2:Y:S02]  /*aa40*/  LDG.E.U8 R216, desc[UR36][R6.64+0x59] ;  /* 0x0000592406d87981 */ /* 0x000ea4000c1e1100 */
[----:B--2---:R-:W-:-:S05]  /*aa50*/  PRMT R3, R216, 0x8880, RZ ;  /* 0x00008880d8037816 */ /* 0x004fca00000000ff */
[----:B------:R-:W-:-:S07]  /*aa60*/  IMAD R220, R3, R22, RZ ;  /* 0x0000001603dc7224 */ /* 0x000fce00078e02ff */
.L_x_417:
[----:B------:R-:W-:Y:S05]  /*aa70*/  BSYNC B1 ;  /* 0x0000000000017941 */ /* 0x000fea0003800000 */
.L_x_416:
[----:B------:R-:W-:Y:S01]  /*aa80*/  IMAD R71, R71, R23, R220 ;  /* 0x0000001747477224 */ /* 0x000fe200078e02dc */
[----:B------:R-:W-:Y:S06]  /*aa90*/  @P0 BRA `(.L_x_418) ;  /* 0x0000003400240947 */ /* 0x000fec0003800000 */
[----:B------:R-:W-:-:S04]  /*aaa0*/  IADD3 R14, P0, R14, UR45, RZ ;  /* 0x0000002d0e0e7c10 */ /* 0x000fc8000ff1e0ff */
[----:B------:R-:W-:-:S05]  /*aab0*/  IADD3.X R15, R5, UR44, RZ, P0, !PT ;  /* 0x0000002c050f7c10 */ /* 0x000fca00087fe4ff */
[----:B------:R3:W-:Y:S01]  /*aac0*/  STG.E.U8 desc[UR36][R14.64+0x59], R71 ;  /* 0x000059470e007986 */ /* 0x0007e2000c101124 */
[----:B------:R-:W-:Y:S05]  /*aad0*/  BRA `(.L_x_418) ;  /* 0x0000003400147947 */ /* 0x000fea0003800000 */
.L_x_35:
[C---:B------:R-:W-:Y:S01]  /*aae0*/  ISETP.GE.AND P0, PT, R0.reuse, 0x9, PT ;  /* 0x000000090000780c */ /* 0x040fe20003f06270 */
[----:B------:R-:W-:Y:S01]  /*aaf0*/  ULDC.64 UR4, c[0x0][0x5c0] ;  /* 0x0001700000047ab9 */ /* 0x000fe20000000a00 */
[----:B------:R-:W-:Y:S02]  /*ab00*/  ISETP.GE.AND P1, PT, R0, 0x1, PT ;  /* 0x000000010000780c */ /* 0x000fe40003f26270 */
[C---:B------:R-:W-:Y:S02]  /*ab10*/  ISETP.LT.OR P5, PT, R217.reuse, 0x1, !P0 ;  /* 0x00000001d900780c */ /* 0x040fe400047a1670 */
[C---:B------:R-:W-:Y:S02]  /*ab20*/  ISETP.LT.OR P6, PT, R217.reuse, 0x1, !P1 ;  /* 0x00000001d900780c */ /* 0x040fe40004fc1670 */
[----:B------:R-:W-:Y:S02]  /*ab30*/  ISETP.LT.OR P4, PT, R217, 0x2, !P1 ;  /* 0x00000002d900780c */ /* 0x000fe40004f81670 */
[----:B------:R-:W-:Y:S01]  /*ab40*/  IADD3 R14, P2, R14, UR4, RZ ;  /* 0x000000040e0e7c10 */ /* 0x000fe2000ff5e0ff */
[----:B------:R-:W-:-:S03]  /*ab50*/  USHF.L.U64.HI UR4, UR6, 0x7, UR7 ;  /* 0x0000000706047899 */ /* 0x000fc60008010207 */
[----:B------:R-:W-:Y:S02]  /*ab60*/  IADD3.X R15, R20, UR5, RZ, P2, !PT ;  /* 0x00000005140f7c10 */ /* 0x000fe400097fe4ff */
[----:B------:R-:W-:Y:S01]  /*ab70*/  ISETP.LT.OR P2, PT, R217, 0x2, !P0 ;  /* 0x00000002d900780c */ /* 0x000fe20004741670 */
[-C--:B------:R-:W-:Y:S01]  /*ab80*/  @!P5 IMAD R11, R170, R23.reuse, RZ ;  /* 0x00000017aa0bd224 */ /* 0x080fe200078e02ff */
[----:B------:R-:W-:Y:S01]  /*ab90*/  @!P5 IADD3 R4, P3, R14, UR45, RZ ;  /* 0x0000002d0e04dc10 */ /* 0x000fe2000ff7e0ff */
[-C--:B------:R-:W-:Y:S02]  /*aba0*/  @!P6 IMAD R3, R168, R23.reuse, RZ ;  /* 0x00000017a803e224 */ /* 0x080fe400078e02ff */
[----:B------:R-:W-:Y:S01]  /*abb0*/  @!P4 IMAD R169, R169, R23, RZ ;  /* 0x00000017a9a9c224 */ /* 0x000fe200078e02ff */
[----:B------:R-:W-:Y:S02]  /*abc0*/  @!P5 IADD3.X R5, R15, UR44, RZ, P3, !PT ;  /* 0x0000002c0f05dc10 */ /* 0x000fe40009ffe4ff */
[C---:B------:R-:W-:Y:S01]  /*abd0*/  ISETP.LT.OR P3, PT, R217.reuse, 0x9, !P0 ;  /* 0x00000009d900780c */ /* 0x040fe20004761670 */
[----:B------:R0:W-:Y:S01]  /*abe0*/  @!P6 STG.E.U8 desc[UR36][R14.64], R3 ;  /* 0x000000030e00e986 */ /* 0x0001e2000c101124 */
[----:B------:R-:W-:-:S03]  /*abf0*/  ISETP.LT.OR P6, PT, R217, 0xa, !P1 ;  /* 0x0000000ad900780c */ /* 0x000fc60004fc1670 */
[----:B------:R-:W-:Y:S01]  /*ac00*/  @!P4 STG.E.U8 desc[UR36][R14.64+0x1], R169 ;  /* 0x000001a90e00c986 */ /* 0x000fe2000c101124 */
[----:B------:R-:W-:Y:S01]  /*ac10*/  ISETP.LT.OR P4, PT, R217, 0x9, !P1 ;  /* 0x00000009d900780c */ /* 0x000fe20004f81670 */
[----:B------:R-:W-:Y:S02]  /*ac20*/  @!P2 IMAD R171, R171, R23, RZ ;  /* 0x00000017ababa224 */ /* 0x000fe400078e02ff */
[----:B------:R1:W-:Y:S01]  /*ac30*/  @!P5 STG.E.U8 desc[UR36][R4.64], R11 ;  /* 0x0000000b0400d986 */ /* 0x0003e2000c101124 */
[----:B------:R-:W-:-:S04]  /*ac40*/  @!P2 IADD3 R6, P5, R14, UR45, RZ ;  /* 0x0000002d0e06ac10 */ /* 0x000fc8000ffbe0ff */
[----:B------:R-:W-:Y:S01]  /*ac50*/  @!P2 IADD3.X R7, R15, UR44, RZ, P5, !PT ;  /* 0x0000002c0f07ac10 */ /* 0x000fe2000affe4ff */
[----:B------:R-:W-:Y:S01]  /*ac60*/  @!P6 IMAD R173, R173, R23, RZ ;  /* 0x00000017adade224 */ /* 0x000fe200078e02ff */
[----:B------:R-:W-:-:S03]  /*ac70*/  ISETP.LT.OR P5, PT, R217, 0xa, !P0 ;  /* 0x0000000ad900780c */ /* 0x000fc600047a1670 */
[----:B------:R2:W-:Y:S01]  /*ac80*/  @!P2 STG.E.U8 desc[UR36][R6.64+0x1], R171 ;  /* 0x000001ab0600a986 */ /* 0x0005e2000c101124 */
[----:B------:R-:W-:Y:S01]  /*ac90*/  @!P3 IADD3 R8, P2, R14, UR45, RZ ;  /* 0x0000002d0e08bc10 */ /* 0x000fe2000ff5e0ff */
[-C--:B0-----:R-:W-:Y:S02]  /*aca0*/  @!P4 IMAD R3, R172, R23.reuse, RZ ;  /* 0x00000017ac03c224 */ /* 0x081fe400078e02ff */
[-C--:B-1----:R-:W-:Y:S01]  /*acb0*/  @!P3 IMAD R11, R174, R23.reuse, RZ ;  /* 0x00000017ae0bb224 */ /* 0x082fe200078e02ff */
[----:B------:R-:W-:Y:S01]  /*acc0*/  @!P3 IADD3.X R9, R15, UR44, RZ, P2, !PT ;  /* 0x0000002c0f09bc10 */ /* 0x000fe200097fe4ff */
[----:B------:R-:W-:Y:S01]  /*acd0*/  @!P6 STG.E.U8 desc[UR36][R14.64+0x9], R173 ;  /* 0x000009ad0e00e986 */ /* 0x000fe2000c101124 */
[C---:B------:R-:W-:Y:S02]  /*ace0*/  ISETP.LT.OR P2, PT, R217.reuse, 0x11, !P0 ;  /* 0x00000011d900780c */ /* 0x040fe40004741670 */
[C---:B------:R-:W-:Y:S01]  /*acf0*/  ISETP.LT.OR P6, PT, R217.reuse, 0x12, !P1 ;  /* 0x00000012d900780c */ /* 0x040fe20004fc1670 */
[----:B------:R0:W-:Y:S01]  /*ad00*/  @!P4 STG.E.U8 desc[UR36][R14.64+0x8], R3 ;  /* 0x000008030e00c986 */ /* 0x0001e2000c101124 */
[----:B------:R-:W-:Y:S01]  /*ad10*/  ISETP.LT.OR P4, PT, R217, 0x11, !P1 ;  /* 0x00000011d900780c */ /* 0x000fe20004f81670 */
[----:B------:R-:W-:-:S02]  /*ad20*/  @!P5 IMAD R175, R175, R23, RZ ;  /* 0x00000017afafd224 */ /* 0x000fc400078e02ff */
[----:B------:R1:W-:Y:S01]  /*ad30*/  @!P3 STG.E.U8 desc[UR36][R8.64+0x8], R11 ;  /* 0x0000080b0800b986 */ /* 0x0003e2000c101124 */
[----:B------:R-:W-:-:S04]  /*ad40*/  @!P5 IADD3 R4, P3, R14, UR45, RZ ;  /* 0x0000002d0e04dc10 */ /* 0x000fc8000ff7e0ff */
[----:B------:R-:W-:Y:S02]  /*ad50*/  @!P5 IADD3.X R5, R15, UR44, RZ, P3, !PT ;  /* 0x0000002c0f05dc10 */ /* 0x000fe40009ffe4ff */
[----:B------:R-:W-:Y:S01]  /*ad60*/  ISETP.LT.OR P3, PT, R217, 0x12, !P0 ;  /* 0x00000012d900780c */ /* 0x000fe20004761670 */
[-C--:B------:R-:W-:Y:S02]  /*ad70*/  @!P6 IMAD R177, R177, R23.reuse, RZ ;  /* 0x00000017b1b1e224 */ /* 0x080fe400078e02ff */
[----:B------:R3:W-:Y:S01]  /*ad80*/  @!P5 STG.E.U8 desc[UR36][R4.64+0x9], R175 ;  /* 0x000009af0400d986 */ /* 0x0007e2000c101124 */
[----:B--2---:R-:W-:Y:S01]  /*ad90*/  @!P2 IADD3 R6, P5, R14, UR45, RZ ;  /* 0x0000002d0e06ac10 */ /* 0x004fe2000ffbe0ff */
[-C--:B0-----:R-:W-:Y:S02]  /*ada0*/  @!P4 IMAD R3, R176, R23.reuse, RZ ;  /* 0x00000017b003c224 */ /* 0x081fe400078e02ff */
[----:B-1----:R-:W-:Y:S01]  /*adb0*/  @!P2 IMAD R11, R178, R23, RZ ;  /* 0x00000017b20ba224 */ /* 0x002fe200078e02ff */
[----:B------:R-:W-:Y:S01]  /*adc0*/  @!P2 IADD3.X R7, R15, UR44, RZ, P5, !PT ;  /* 0x0000002c0f07ac10 */ /* 0x000fe2000affe4ff */
[----:B------:R-:W-:Y:S01]  /*add0*/  @!P6 STG.E.U8 desc[UR36][R14.64+0x11], R177 ;  /* 0x000011b10e00e986 */ /* 0x000fe2000c101124 */
[----:B------:R-:W-:-:S02]  /*ade0*/  ISETP.LT.OR P5, PT, R217, 0x19, !P0 ;  /* 0x00000019d900780c */ /* 0x000fc400047a1670 */
[C---:B------:R-:W-:Y:S01]  /*adf0*/  ISETP.LT.OR P6, PT, R217.reuse, 0x1a, !P1 ;  /* 0x0000001ad900780c */ /* 0x040fe20004fc1670 */
[----:B------:R0:W-:Y:S01]  /*ae00*/  @!P4 STG.E.U8 desc[UR36][R14.64+0x10], R3 ;  /* 0x000010030e00c986 */ /* 0x0001e2000c101124 */
[----:B------:R-:W-:Y:S01]  /*ae10*/  ISETP.LT.OR P4, PT, R217, 0x19, !P1 ;  /* 0x00000019d900780c */ /* 0x000fe20004f81670 */
[----:B------:R-:W-:Y:S02]  /*ae20*/  @!P3 IMAD R179, R179, R23, RZ ;  /* 0x00000017b3b3b224 */ /* 0x000fe400078e02ff */
[----:B------:R1:W-:Y:S01]  /*ae30*/  @!P2 STG.E.U8 desc[UR36][R6.64+0x10], R11 ;  /* 0x0000100b0600a986 */ /* 0x0003e2000c101124 */
[----:B------:R-:W-:-:S04]  /*ae40*/  @!P3 IADD3 R8, P2, R14, UR45, RZ ;  /* 0x0000002d0e08bc10 */ /* 0x000fc8000ff5e0ff */
[----:B------:R-:W-:Y:S02]  /*ae50*/  @!P3 IADD3.X R9, R15, UR44, RZ, P2, !PT ;  /* 0x0000002c0f09bc10 */ /* 0x000fe400097fe4ff */
[----:B------:R-:W-:Y:S01]  /*ae60*/  ISETP.LT.OR P2, PT, R217, 0x1a, !P0 ;  /* 0x0000001ad900780c */ /* 0x000fe20004741670 */
[-C--:B------:R-:W-:Y:S02]  /*ae70*/  @!P6 IMAD R181, R181, R23.reuse, RZ ;  /* 0x00000017b5b5e224 */ /* 0x080fe400078e02ff */
[----:B------:R2:W-:Y:S01]  /*ae80*/  @!P3 STG.E.U8 desc[UR36][R8.64+0x11], R179 ;  /* 0x000011b30800b986 */ /* 0x0005e2000c101124 */
[----:B---3--:R-:W-:Y:S01]  /*ae90*/  @!P5 IADD3 R4, P3, R14, UR45, RZ ;  /* 0x0000002d0e04dc10 */ /* 0x008fe2000ff7e0ff */
        /* <DEDUP_REMOVED lines=68> */
[----:B------:R-:W-:-:S03]  /*b2e0*/  ISETP.LT.OR P2, PT, R217, 0x41, !P0 ;  /* 0x00000041d900780c */ /* 0x000fc60004741670 */
[----:B------:R0:W-:Y:S01]  /*b2f0*/  @!P4 STG.E.U8 desc[UR36][R14.64+0x38], R3 ;  /* 0x000038030e00c986 */ /* 0x0001e2000c101124 */
[----:B------:R-:W-:Y:S01]  /*b300*/  @!P5 IADD3 R4, P6, R14, UR45, RZ ;  /* 0x0000002d0e04dc10 */ /* 0x000fe2000ffde0ff */
[----:B------:R-:W-:Y:S01]  /*b310*/  @!P5 IMAD R199, R199, R23, RZ ;  /* 0x00000017c7c7d224 */ /* 0x000fe200078e02ff */
[C---:B------:R-:W-:Y:S01]  /*b320*/  ISETP.LT.OR P4, PT, R217.reuse, 0x41, !P1 ;  /* 0x00000041d900780c */ /* 0x040fe20004f81670 */
[----:B------:R-:W-:Y:S01]  /*b330*/  @!P3 STG.E.U8 desc[UR36][R8.64+0x38], R11 ;  /* 0x0000380b0800b986 */ /* 0x000fe2000c101124 */
[----:B------:R-:W-:Y:S02]  /*b340*/  ISETP.LT.OR P3, PT, R217, 0x42, !P1 ;  /* 0x00000042d900780c */ /* 0x000fe40004f61670 */
[----:B------:R-:W-:-:S03]  /*b350*/  @!P5 IADD3.X R5, R15, UR44, RZ, P6, !PT ;  /* 0x0000002c0f05dc10 */ /* 0x000fc6000b7fe4ff */
[----:B--2---:R-:W-:Y:S01]  /*b360*/  @!P2 IADD3 R6, P6, R14, UR45, RZ ;  /* 0x0000002d0e06ac10 */ /* 0x004fe2000ffde0ff */
[-C--:B------:R-:W-:Y:S01]  /*b370*/  @!P2 IMAD R13, R202, R23.reuse, RZ ;  /* 0x00000017ca0da224 */ /* 0x080fe200078e02ff */
[----:B------:R1:W-:Y:S01]  /*b380*/  @!P5 STG.E.U8 desc[UR36][R4.64+0x39], R199 ;  /* 0x000039c70400d986 */ /* 0x0003e2000c101124 */
[----:B------:R-:W-:Y:S02]  /*b390*/  ISETP.LT.OR P5, PT, R217, 0x42, !P0 ;  /* 0x00000042d900780c */ /* 0x000fe400047a1670 */
[----:B------:R-:W-:Y:S01]  /*b3a0*/  @!P2 IADD3.X R7, R15, UR44, RZ, P6, !PT ;  /* 0x0000002c0f07ac10 */ /* 0x000fe2000b7fe4ff */
[-C--:B0-----:R-:W-:Y:S01]  /*b3b0*/  @!P4 IMAD R3, R200, R23.reuse, RZ ;  /* 0x00000017c803c224 */ /* 0x081fe200078e02ff */
[----:B------:R-:W-:Y:S01]  /*b3c0*/  ISETP.LT.OR P6, PT, R217, 0x49, !P1 ;  /* 0x00000049d900780c */ /* 0x000fe20004fc1670 */
[----:B------:R-:W-:-:S03]  /*b3d0*/  @!P3 IMAD R201, R201, R23, RZ ;  /* 0x00000017c9c9b224 */ /* 0x000fc600078e02ff */
[----:B------:R0:W-:Y:S01]  /*b3e0*/  @!P4 STG.E.U8 desc[UR36][R14.64+0x40], R3 ;  /* 0x000040030e00c986 */ /* 0x0001e2000c101124 */
[----:B------:R-:W-:-:S03]  /*b3f0*/  ISETP.LT.OR P4, PT, R217, 0x4a, !P1 ;  /* 0x0000004ad900780c */ /* 0x000fc60004f81670 */
[----:B------:R-:W-:Y:S01]  /*b400*/  @!P3 STG.E.U8 desc[UR36][R14.64+0x41], R201 ;  /* 0x000041c90e00b986 */ /* 0x000fe2000c101124 */
[----:B------:R-:W-:Y:S01]  /*b410*/  ISETP.LT.OR P3, PT, R217, 0x49, !P0 ;  /* 0x00000049d900780c */ /* 0x000fe20004761670 */
[-C--:B------:R-:W-:Y:S02]  /*b420*/  @!P5 IMAD R203, R203, R23.reuse, RZ ;  /* 0x00000017cbcbd224 */ /* 0x080fe400078e02ff */
[----:B------:R2:W-:Y:S01]  /*b430*/  @!P2 STG.E.U8 desc[UR36][R6.64+0x40], R13 ;  /* 0x0000400d0600a986 */ /* 0x0005e2000c101124 */
[----:B-1----:R-:W-:Y:S01]  /*b440*/  @!P5 IADD3 R4, P2, R14, UR45, RZ ;  /* 0x0000002d0e04dc10 */ /* 0x002fe2000ff5e0ff */
[----:B------:R-:W-:-:S03]  /*b450*/  @!P6 IMAD R11, R204, R23, RZ ;  /* 0x00000017cc0be224 */ /* 0x000fc600078e02ff */
[----:B------:R-:W-:Y:S01]  /*b460*/  @!P5 IADD3.X R5, R15, UR44, RZ, P2, !PT ;  /* 0x0000002c0f05dc10 */ /* 0x000fe200097fe4ff */
[----:B------:R-:W-:Y:S01]  /*b470*/  @!P4 IMAD R205, R205, R23, RZ ;  /* 0x00000017cdcdc224 */ /* 0x000fe200078e02ff */
[----:B------:R-:W-:-:S03]  /*b480*/  ISETP.LT.OR P2, PT, R217, 0x4a, !P0 ;  /* 0x0000004ad900780c */ /* 0x000fc60004741670 */
[----:B------:R-:W-:Y:S01]  /*b490*/  @!P5 STG.E.U8 desc[UR36][R4.64+0x41], R203 ;  /* 0x000041cb0400d986 */ /* 0x000fe2000c101124 */
[----:B------:R-:W-:Y:S01]  /*b4a0*/  @!P3 IADD3 R8, P5, R14, UR45, RZ ;  /* 0x0000002d0e08bc10 */ /* 0x000fe2000ffbe0ff */
[-C--:B0-----:R-:W-:Y:S02]  /*b4b0*/  @!P3 IMAD R3, R206, R23.reuse, RZ ;  /* 0x00000017ce03b224 */ /* 0x081fe400078e02ff */
[----:B------:R0:W-:Y:S01]  /*b4c0*/  @!P6 STG.E.U8 desc[UR36][R14.64+0x48], R11 ;  /* 0x0000480b0e00e986 */ /* 0x0001e2000c101124 */
[----:B------:R-:W-:Y:S02]  /*b4d0*/  ISETP.LT.OR P6, PT, R217, 0x51, !P1 ;  /* 0x00000051d900780c */ /* 0x000fe40004fc1670 */
[----:B------:R-:W-:Y:S01]  /*b4e0*/  @!P3 IADD3.X R9, R15, UR44, RZ, P5, !PT ;  /* 0x0000002c0f09bc10 */ /* 0x000fe2000affe4ff */
[----:B------:R-:W-:Y:S01]  /*b4f0*/  @!P4 STG.E.U8 desc[UR36][R14.64+0x49], R205 ;  /* 0x000049cd0e00c986 */ /* 0x000fe2000c101124 */
[----:B------:R-:W-:Y:S01]  /*b500*/  ISETP.LT.OR P4, PT, R217, 0x52, !P1 ;  /* 0x00000052d900780c */ /* 0x000fe20004f81670 */
[----:B------:R-:W-:Y:S01]  /*b510*/  @!P2 IMAD R207, R207, R23, RZ ;  /* 0x00000017cfcfa224 */ /* 0x000fe200078e02ff */
[----:B--2---:R-:W-:Y:S01]  /*b520*/  @!P2 IADD3 R6, P5, R14, UR45, RZ ;  /* 0x0000002d0e06ac10 */ /* 0x004fe2000ffbe0ff */
[----:B------:R1:W-:Y:S01]  /*b530*/  @!P3 STG.E.U8 desc[UR36][R8.64+0x48], R3 ;  /* 0x000048030800b986 */ /* 0x0003e2000c101124 */
[----:B------:R-:W-:-:S02]  /*b540*/  ISETP.LT.OR P3, PT, R217, 0x51, !P0 ;  /* 0x00000051d900780c */ /* 0x000fc40004761670 */
[----:B------:R-:W-:Y:S02]  /*b550*/  @!P2 IADD3.X R7, R15, UR44, RZ, P5, !PT ;  /* 0x0000002c0f07ac10 */ /* 0x000fe4000affe4ff */
[C---:B------:R-:W-:Y:S01]  /*b560*/  ISETP.LT.OR P5, PT, R217.reuse, 0x52, !P0 ;  /* 0x00000052d900780c */ /* 0x040fe200047a1670 */
[-C--:B0-----:R-:W-:Y:S02]  /*b570*/  @!P6 IMAD R11, R208, R23.reuse, RZ ;  /* 0x00000017d00be224 */ /* 0x081fe400078e02ff */
[----:B------:R-:W-:Y:S01]  /*b580*/  @!P2 STG.E.U8 desc[UR36][R6.64+0x49], R207 ;  /* 0x000049cf0600a986 */ /* 0x000fe2000c101124 */
[----:B------:R-:W-:Y:S01]  /*b590*/  ISETP.LT.OR P2, PT, R217, 0x59, !P1 ;  /* 0x00000059d900780c */ /* 0x000fe20004f41670 */
[-C--:B------:R-:W-:Y:S01]  /*b5a0*/  @!P4 IMAD R209, R209, R23.reuse, RZ ;  /* 0x00000017d1d1c224 */ /* 0x080fe200078e02ff */
[C---:B------:R-:W-:Y:S01]  /*b5b0*/  ISETP.LT.OR P1, PT, R217.reuse, 0x5a, !P1 ;  /* 0x0000005ad900780c */ /* 0x040fe20004f21670 */
[----:B------:R0:W-:Y:S02]  /*b5c0*/  @!P6 STG.E.U8 desc[UR36][R14.64+0x50], R11 ;  /* 0x0000500b0e00e986 */ /* 0x0001e4000c101124 */
[----:B------:R-:W-:Y:S01]  /*b5d0*/  @!P3 IADD3 R4, P6, R14, UR45, RZ ;  /* 0x0000002d0e04bc10 */ /* 0x000fe2000ffde0ff */
[-C--:B-1----:R-:W-:Y:S01]  /*b5e0*/  @!P3 IMAD R3, R210, R23.reuse, RZ ;  /* 0x00000017d203b224 */ /* 0x082fe200078e02ff */
[----:B------:R-:W-:Y:S01]  /*b5f0*/  @!P4 STG.E.U8 desc[UR36][R14.64+0x51], R209 ;  /* 0x000051d10e00c986 */ /* 0x000fe2000c101124 */
[----:B------:R-:W-:Y:S01]  /*b600*/  ISETP.LT.OR P4, PT, R217, 0x59, !P0 ;  /* 0x00000059d900780c */ /* 0x000fe20004781670 */
[----:B------:R-:W-:Y:S01]  /*b610*/  @!P5 IMAD R211, R211, R23, RZ ;  /* 0x00000017d3d3d224 */ /* 0x000fe200078e02ff */
[----:B------:R-:W-:-:S02]  /*b620*/  @!P3 IADD3.X R5, R15, UR44, RZ, P6, !PT ;  /* 0x0000002c0f05bc10 */ /* 0x000fc4000b7fe4ff */
[----:B------:R-:W-:Y:S02]  /*b630*/  @!P5 IADD3 R8, P6, R14, UR45, RZ ;  /* 0x0000002d0e08dc10 */ /* 0x000fe4000ffde0ff */
[----:B------:R-:W-:Y:S01]  /*b640*/  ISETP.LT.OR P0, PT, R217, 0x5a, !P0 ;  /* 0x0000005ad900780c */ /* 0x000fe20004701670 */
[----:B------:R1:W-:Y:S01]  /*b650*/  @!P3 STG.E.U8 desc[UR36][R4.64+0x50], R3 ;  /* 0x000050030400b986 */ /* 0x0003e2000c101124 */
[----:B------:R-:W-:Y:S01]  /*b660*/  @!P5 IADD3.X R9, R15, UR44, RZ, P6, !PT ;  /* 0x0000002c0f09dc10 */ /* 0x000fe2000b7fe4ff */
[-C--:B0-----:R-:W-:Y:S01]  /*b670*/  @!P2 IMAD R11, R212, R23.reuse, RZ ;  /* 0x00000017d40ba224 */ /* 0x081fe200078e02ff */
[----:B------:R-:W-:Y:S01]  /*b680*/  ISETP.GE.AND P3, PT, R0, 0x81, PT ;  /* 0x000000810000780c */ /* 0x000fe20003f66270 */
[-C--:B------:R-:W-:Y:S02]  /*b690*/  @!P1 IMAD R213, R213, R23.reuse, RZ ;  /* 0x00000017d5d59224 */ /* 0x080fe400078e02ff */
[----:B------:R0:W-:Y:S01]  /*b6a0*/  @!P5 STG.E.U8 desc[UR36][R8.64+0x51], R211 ;  /* 0x000051d30800d986 */ /* 0x0001e2000c101124 */
[----:B------:R-:W-:Y:S01]  /*b6b0*/  @!P4 IADD3 R6, P5, R14, UR45, RZ ;  /* 0x0000002d0e06cc10 */ /* 0x000fe2000ffbe0ff */
[-C--:B------:R-:W-:Y:S01]  /*b6c0*/  @!P4 IMAD R13, R214, R23.reuse, RZ ;  /* 0x00000017d60dc224 */ /* 0x080fe200078e02ff */
[----:B------:R-:W-:Y:S01]  /*b6d0*/  ISETP.LT.OR P6, PT, R217, 0x1, !P3 ;  /* 0x00000001d900780c */ /* 0x000fe20005fc1670 */
[----:B------:R2:W-:Y:S01]  /*b6e0*/  @!P2 STG.E.U8 desc[UR36][R14.64+0x58], R11 ;  /* 0x0000580b0e00a986 */ /* 0x0005e2000c101124 */
[----:B------:R-:W-:Y:S01]  /*b6f0*/  @!P4 IADD3.X R7, R15, UR44, RZ, P5, !PT ;  /* 0x0000002c0f07cc10 */ /* 0x000fe2000affe4ff */
[----:B-1----:R-:W-:Y:S01]  /*b700*/  IMAD.U32 R5, RZ, RZ, UR6 ;  /* 0x00000006ff057e24 */ /* 0x002fe2000f8e00ff */
[----:B------:R-:W-:Y:S01]  /*b710*/  ISETP.GE.AND P2, PT, R0, 0x89, PT ;  /* 0x000000890000780c */ /* 0x000fe20003f46270 */
[----:B------:R-:W-:Y:S01]  /*b720*/  @!P1 STG.E.U8 desc[UR36][R14.64+0x59], R213 ;  /* 0x000059d50e009986 */ /* 0x000fe2000c101124 */
[----:B------:R-:W-:Y:S01]  /*b730*/  ISETP.LT.OR P5, PT, R217, 0x2, !P3 ;  /* 0x00000002d900780c */ /* 0x000fe20005fa1670 */
[----:B------:R-:W-:Y:S01]  /*b740*/  @!P0 IMAD R215, R215, R23, RZ ;  /* 0x00000017d7d78224 */ /* 0x000fe200078e02ff */
[----:B------:R-:W-:Y:S01]  /*b750*/  ISETP.LT.OR P1, PT, R217, 0x1, !P2 ;  /* 0x00000001d900780c */ /* 0x000fe20005721670 */
[----:B------:R1:W-:Y:S01]  /*b760*/  @!P4 STG.E.U8 desc[UR36][R6.64+0x58], R13 ;  /* 0x0000580d0600c986 */ /* 0x0003e2000c101124 */
[----:B0-----:R-:W-:-:S03]  /*b770*/  @!P0 IADD3 R8, P4, R14, UR45, RZ ;  /* 0x0000002d0e088c10 */ /* 0x001fc6000ff9e0ff */
[----:B------:R-:W-:Y:S01]  /*b780*/  @!P6 IMAD R3, R120, R23, RZ ;  /* 0x000000177803e224 */ /* 0x000fe200078e02ff */
[----:B------:R-:W-:Y:S02]  /*b790*/  @!P0 IADD3.X R9, R15, UR44, RZ, P4, !PT ;  /* 0x0000002c0f098c10 */ /* 0x000fe4000a7fe4ff */
[----:B------:R-:W-:-:S03]  /*b7a0*/  LEA R4, P4, R5, R14, 0x7 ;  /* 0x0000000e05047211 */ /* 0x000fc600078838ff */
[----:B------:R0:W-:Y:S01]  /*b7b0*/  @!P0 STG.E.U8 desc[UR36][R8.64+0x59], R215 ;  /* 0x000059d708008986 */ /* 0x0001e2000c101124 */
[----:B------:R-:W-:Y:S01]  /*b7c0*/  IADD3.X R5, R15, UR4, RZ, P4, !PT ;  /* 0x000000040f057c10 */ /* 0x000fe2000a7fe4ff */
[-C--:B------:R-:W-:Y:S01]  /*b7d0*/  @!P5 IMAD R121, R121, R23.reuse, RZ ;  /* 0x000000177979d224 */ /* 0x080fe200078e02ff */
[C---:B------:R-:W-:Y:S01]  /*b7e0*/  ISETP.LT.OR P4, PT, R217.reuse, 0x2, !P2 ;  /* 0x00000002d900780c */ /* 0x040fe20005781670 */
[----:B--2---:R-:W-:Y:S01]  /*b7f0*/  @!P1 IMAD R11, R122, R23, RZ ;  /* 0x000000177a0b9224 */ /* 0x004fe200078e02ff */
[----:B-1----:R-:W-:Y:S01]  /*b800*/  @!P1 IADD3 R6, P0, R4, UR45, RZ ;  /* 0x0000002d04069c10 */ /* 0x002fe2000ff1e0ff */
[----:B------:R1:W-:Y:S01]  /*b810*/  @!P6 STG.E.U8 desc[UR36][R4.64], R3 ;  /* 0x000000030400e986 */ /* 0x0003e2000c101124 */
[----:B------:R-:W-:Y:S01]  /*b820*/  ISETP.LT.OR P6, PT, R217, 0x9, !P3 ;  /* 0x00000009d900780c */ /* 0x000fe20005fc1670 */
[----:B------:R-:W-:Y:S01]  /*b830*/  USHF.L.U64.HI UR4, UR6, 0x8, UR7 ;  /* 0x0000000806047899 */ /* 0x000fe20008010207 */
[----:B------:R-:W-:Y:S01]  /*b840*/  @!P1 IADD3.X R7, R5, UR44, RZ, P0, !PT ;  /* 0x0000002c05079c10 */ /* 0x000fe200087fe4ff */
[----:B------:R-:W-:Y:S01]  /*b850*/  @!P5 STG.E.U8 desc[UR36][R4.64+0x1], R121 ;  /* 0x000001790400d986 */ /* 0x000fe2000c101124 */
[----:B------:R-:W-:-:S03]  /*b860*/  ISETP.LT.OR P0, PT, R217, 0xa, !P3 ;  /* 0x0000000ad900780c */ /* 0x000fc60005f01670 */
[----:B------:R2:W-:Y:S01]  /*b870*/  @!P1 STG.E.U8 desc[UR36][R6.64], R11 ;  /* 0x0000000b06009986 */ /* 0x0005e2000c101124 */
[----:B------:R-:W-:Y:S01]  /*b880*/  ISETP.LT.OR P1, PT, R217, 0x9, !P2 ;  /* 0x00000009d900780c */ /* 0x000fe20005721670 */
[----:B------:R-:W-:Y:S01]  /*b890*/  @!P4 IMAD R123, R123, R23, RZ ;  /* 0x000000177b7bc224 */ /* 0x000fe200078e02ff */
[----:B0-----:R-:W-:-:S03]  /*b8a0*/  @!P4 IADD3 R8, P5, R4, UR45, RZ ;  /* 0x0000002d0408cc10 */ /* 0x001fc6000ffbe0ff */
[-C--:B-1----:R-:W-:Y:S01]  /*b8b0*/  @!P6 IMAD R3, R124, R23.reuse, RZ ;  /* 0x000000177c03e224 */ /* 0x082fe200078e02ff */
[----:B------:R-:W-:Y:S02]  /*b8c0*/  @!P4 IADD3.X R9, R5, UR44, RZ, P5, !PT ;  /* 0x0000002c0509cc10 */ /* 0x000fe4000affe4ff */
[----:B------:R-:W-:Y:S01]  /*b8d0*/  ISETP.LT.OR P5, PT, R217, 0xa, !P2 ;  /* 0x0000000ad900780c */ /* 0x000fe200057a1670 */
[-C--:B------:R-:W-:Y:S02]  /*b8e0*/  @!P0 IMAD R125, R125, R23.reuse, RZ ;  /* 0x000000177d7d8224 */ /* 0x080fe400078e02ff */
[----:B------:R0:W-:Y:S01]  /*b8f0*/  @!P4 STG.E.U8 desc[UR36][R8.64+0x1], R123 ;  /* 0x0000017b0800c986 */ /* 0x0001e2000c101124 */
[----:B------:R-:W-:Y:S01]  /*b900*/  ISETP.LT.OR P4, PT, R217, 0x11, !P3 ;  /* 0x00000011d900780c */ /* 0x000fe20005f81670 */
[----:B------:R-:W-:Y:S02]  /*b910*/  @!P1 IMAD R13, R126, R23, RZ ;  /* 0x000000177e0d9224 */ /* 0x000fe400078e02ff */
[----:B------:R1:W-:Y:S01]  /*b920*/  @!P6 STG.E.U8 desc[UR36][R4.64+0x8], R3 ;  /* 0x000008030400e986 */ /* 0x0003e2000c101124 */
[----:B--2---:R-:W-:-:S03]  /*b930*/  @!P1 IADD3 R6, P6, R4, UR45, RZ ;  /* 0x0000002d04069c10 */ /* 0x004fc6000ffde0ff */
[----:B------:R-:W-:Y:S01]  /*b940*/  @!P0 STG.E.U8 desc[UR36][R4.64+0x9], R125 ;  /* 0x0000097d04008986 */ /* 0x000fe2000c101124 */
[----:B------:R-:W-:Y:S01]  /*b950*/  @!P1 IADD3.X R7, R5, UR44, RZ, P6, !PT ;  /* 0x0000002c05079c10 */ /* 0x000fe2000b7fe4ff */
[-C--:B------:R-:W-:Y:S01]  /*b960*/  @!P5 IMAD R127, R127, R23.reuse, RZ ;  /* 0x000000177f7fd224 */ /* 0x080fe200078e02ff */
[C---:B------:R-:W-:Y:S02]  /*b970*/  ISETP.LT.OR P0, PT, R217.reuse, 0x11, !P2 ;  /* 0x00000011d900780c */ /* 0x040fe40005701670 */
[----:B0-----:R-:W-:Y:S01]  /*b980*/  @!P5 IADD3 R8, P6, R4, UR45, RZ ;  /* 0x0000002d0408dc10 */ /* 0x001fe2000ffde0ff */
[----:B------:R0:W-:Y:S01]  /*b990*/  @!P1 STG.E.U8 desc[UR36][R6.64+0x8], R13 ;  /* 0x0000080d06009986 */ /* 0x0001e2000c101124 */
[----:B------:R-:W-:Y:S01]  /*b9a0*/  ISETP.LT.OR P1, PT, R217, 0x12, !P3 ;  /* 0x00000012d900780c */ /* 0x000fe20005f21670 */
[----:B-1----:R-:W-:Y:S01]  /*b9b0*/  @!P4 IMAD R3, R128, R23, RZ ;  /* 0x000000178003c224 */ /* 0x002fe200078e02ff */
[----:B------:R-:W-:-:S05]  /*b9c0*/  @!P5 IADD3.X R9, R5, UR44, RZ, P6, !PT ;  /* 0x0000002c0509dc10 */ /* 0x000fca000b7fe4ff */
[----:B------:R-:W-:Y:S01]  /*b9d0*/  @!P5 STG.E.U8 desc[UR36][R8.64+0x9], R127 ;  /* 0x0000097f0800d986 */ /* 0x000fe2000c101124 */
[----:B------:R-:W-:Y:S02]  /*b9e0*/  ISETP.LT.OR P5, PT, R217, 0x12, !P2 ;  /* 0x00000012d900780c */ /* 0x000fe400057a1670 */
[----:B------:R-:W-:Y:S01]  /*b9f0*/  @!P0 IADD3 R10, P6, R4, UR45, RZ ;  /* 0x0000002d040a8c10 */ /* 0x000fe2000ffde0ff */
[-C--:B0-----:R-:W-:Y:S01]  /*ba00*/  @!P0 IMAD R13, R130, R23.reuse, RZ ;  /* 0x00000017820d8224 */ /* 0x081fe200078e02ff */
[----:B------:R0:W-:Y:S01]  /*ba10*/  @!P4 STG.E.U8 desc[UR36][R4.64+0x10], R3 ;  /* 0x000010030400c986 */ /* 0x0001e2000c101124 */
[----:B------:R-:W-:Y:S01]  /*ba20*/  @!P1 IMAD R129, R129, R23, RZ ;  /* 0x0000001781819224 */ /* 0x000fe200078e02ff */
[----:B------:R-:W-:Y:S02]  /*ba30*/  @!P0 IADD3.X R11, R5, UR44, RZ, P6, !PT ;  /* 0x0000002c050b8c10 */ /* 0x000fe4000b7fe4ff */
[C---:B------:R-:W-:Y:S02]  /*ba40*/  ISETP.LT.OR P6, PT, R217.reuse, 0x19, !P3 ;  /* 0x00000019d900780c */ /* 0x040fe40005fc1670 */
[----:B------:R-:W-:Y:S01]  /*ba50*/  @!P1 STG.E.U8 desc[UR36][R4.64+0x11], R129 ;  /* 0x0000118104009986 */ /* 0x000fe2000c101124 */
[----:B------:R-:W-:-:S02]  /*ba60*/  ISETP.LT.OR P1, PT, R217, 0x19, !P2 ;  /* 0x00000019d900780c */ /* 0x000fc40005721670 */
[----:B------:R-:W-:Y:S01]  /*ba70*/  @!P5 IADD3 R6, P4, R4, UR45, RZ ;  /* 0x0000002d0406dc10 */ /* 0x000fe2000ff9e0ff */
[----:B------:R1:W-:Y:S01]  /*ba80*/  @!P0 STG.E.U8 desc[UR36][R10.64+0x10], R13 ;  /* 0x0000100d0a008986 */ /* 0x0003e2000c101124 */
[----:B------:R-:W-:Y:S01]  /*ba90*/  ISETP.LT.OR P0, PT, R217, 0x1a, !P3 ;  /* 0x0000001ad900780c */ /* 0x000fe20005f01670 */
[-C--:B------:R-:W-:Y:S01]  /*baa0*/  @!P5 IMAD R131, R131, R23.reuse, RZ ;  /* 0x000000178383d224 */ /* 0x080fe200078e02ff */
[----:B------:R-:W-:Y:S02]  /*bab0*/  @!P5 IADD3.X R7, R5, UR44, RZ, P4, !PT ;  /* 0x0000002c0507dc10 */ /* 0x000fe4000a7fe4ff */
[C---:B------:R-:W-:Y:S02]  /*bac0*/  ISETP.LT.OR P4, PT, R217.reuse, 0x1a, !P2 ;  /* 0x0000001ad900780c */ /* 0x040fe40005781670 */
[----:B0-----:R-:W-:Y:S01]  /*bad0*/  @!P6 IMAD R3, R132, R23, RZ ;  /* 0x000000178403e224 */ /* 0x001fe200078e02ff */
[----:B------:R0:W-:Y:S01]  /*bae0*/  @!P5 STG.E.U8 desc[UR36][R6.64+0x11], R131 ;  /* 0x000011830600d986 */ /* 0x0001e2000c101124 */
[----:B------:R-:W-:-:S03]  /*baf0*/  ISETP.LT.OR P5, PT, R217, 0x21, !P3 ;  /* 0x00000021d900780c */ /* 0x000fc60005fa1670 */
[----:B------:R2:W-:Y:S01]  /*bb00*/  @!P6 STG.E.U8 desc[UR36][R4.64+0x18], R3 ;  /* 0x000018030400e986 */ /* 0x0005e2000c101124 */
[----:B------:R-:W-:Y:S01]  /*bb10*/  @!P1 IADD3 R8, P6, R4, UR45, RZ ;  /* 0x0000002d04089c10 */ /* 0x000fe2000ffde0ff */
[-C--:B------:R-:W-:Y:S02]  /*bb20*/  @!P0 IMAD R133, R133, R23.reuse, RZ ;  /* 0x0000001785858224 */ /* 0x080fe400078e02ff */
[-C--:B-1----:R-:W-:Y:S01]  /*bb30*/  @!P1 IMAD R13, R134, R23.reuse, RZ ;  /* 0x00000017860d9224 */ /* 0x082fe200078e02ff */
[----:B------:R-:W-:Y:S01]  /*bb40*/  @!P1 IADD3.X R9, R5, UR44, RZ, P6, !PT ;  /* 0x0000002c05099c10 */ /* 0x000fe2000b7fe4ff */
[-C--:B------:R-:W-:Y:S01]  /*bb50*/  @!P4 IMAD R135, R135, R23.reuse, RZ ;  /* 0x000000178787c224 */ /* 0x080fe200078e02ff */
[----:B------:R-:W-:Y:S01]  /*bb60*/  @!P0 STG.E.U8 desc[UR36][R4.64+0x19], R133 ;  /* 0x0000198504008986 */ /* 0x000fe2000c101124 */
[C---:B------:R-:W-:Y:S02]  /*bb70*/  ISETP.LT.OR P0, PT, R217.reuse, 0x21, !P2 ;  /* 0x00000021d900780c */ /* 0x040fe40005701670 */
[----:B0-----:R-:W-:Y:S01]  /*bb80*/  @!P4 IADD3 R6, P6, R4, UR45, RZ ;  /* 0x0000002d0406cc10 */ /* 0x001fe2000ffde0ff */
[----:B------:R0:W-:Y:S01]  /*bb90*/  @!P1 STG.E.U8 desc[UR36][R8.64+0x18], R13 ;  /* 0x0000180d08009986 */ /* 0x0001e2000c101124 */
[----:B------:R-:W-:Y:S01]  /*bba0*/  ISETP.LT.OR P1, PT, R217, 0x22, !P3 ;  /* 0x00000022d900780c */ /* 0x000fe20005f21670 */
[----:B--2---:R-:W-:Y:S01]  /*bbb0*/  @!P5 IMAD R3, R136, R23, RZ ;  /* 0x000000178803d224 */ /* 0x004fe200078e02ff */
[----:B------:R-:W-:-:S05]  /*bbc0*/  @!P4 IADD3.X R7, R5, UR44, RZ, P6, !PT ;  /* 0x0000002c0507cc10 */ /* 0x000fca000b7fe4ff */
[----:B------:R1:W-:Y:S01]  /*bbd0*/  @!P4 STG.E.U8 desc[UR36][R6.64+0x19], R135 ;  /* 0x000019870600c986 */ /* 0x0003e2000c101124 */
        /* <DEDUP_REMOVED lines=9> */
[----:B-1----:R-:W-:Y:S01]  /*bc70*/  @!P4 IADD3 R6, P5, R4, UR45, RZ ;  /* 0x0000002d0406cc10 */ /* 0x002fe2000ffbe0ff */
[----:B------:R1:W-:Y:S01]  /*bc80*/  @!P0 STG.E.U8 desc[UR36][R10.64+0x20], R9 ;  /* 0x000020090a008986 */ /* 0x0003e2000c101124 */
[----:B------:R-:W-:Y:S01]  /*bc90*/  ISETP.LT.OR P0, PT, R217, 0x2a, !P3 ;  /* 0x0000002ad900780c */ /* 0x000fe20005f01670 */
[-C--:B------:R-:W-:Y:S01]  /*bca0*/  @!P4 IMAD R139, R139, R23.reuse, RZ ;  /* 0x000000178b8bc224 */ /* 0x080fe200078e02ff */
[----:B------:R-:W-:Y:S02]  /*bcb0*/  @!P4 IADD3.X R7, R5, UR44, RZ, P5, !PT ;  /* 0x0000002c0507cc10 */ /* 0x000fe4000affe4ff */
[C---:B------:R-:W-:Y:S02]  /*bcc0*/  ISETP.LT.OR P5, PT, R217.reuse, 0x2a, !P2 ;  /* 0x0000002ad900780c */ /* 0x040fe400057a1670 */
[-C--:B0-----:R-:W-:Y:S01]  /*bcd0*/  @!P6 IMAD R3, R140, R23.reuse, RZ ;  /* 0x000000178c03e224 */ /* 0x081fe200078e02ff */
[----:B------:R0:W-:Y:S01]  /*bce0*/  @!P4 STG.E.U8 desc[UR36][R6.64+0x21], R139 ;  /* 0x0000218b0600c986 */ /* 0x0001e2000c101124 */
[----:B------:R-:W-:Y:S01]  /*bcf0*/  ISETP.LT.OR P4, PT, R217, 0x31, !P3 ;  /* 0x00000031d900780c */ /* 0x000fe20005f81670 */
[----:B------:R-:W-:-:S02]  /*bd00*/  @!P1 IMAD R13, R142, R23, RZ ;  /* 0x000000178e0d9224 */ /* 0x000fc400078e02ff */
[----:B------:R2:W-:Y:S01]  /*bd10*/  @!P6 STG.E.U8 desc[UR36][R4.64+0x28], R3 ;  /* 0x000028030400e986 */ /* 0x0005e2000c101124 */
[----:B------:R-:W-:Y:S01]  /*bd20*/  @!P1 IADD3 R8, P6, R4, UR45, RZ ;  /* 0x0000002d04089c10 */ /* 0x000fe2000ffde0ff */
[----:B------:R-:W-:-:S03]  /*bd30*/  @!P0 IMAD R141, R141, R23, RZ ;  /* 0x000000178d8d8224 */ /* 0x000fc600078e02ff */
[----:B-1----:R-:W-:Y:S01]  /*bd40*/  @!P1 IADD3.X R9, R5, UR44, RZ, P6, !PT ;  /* 0x0000002c05099c10 */ /* 0x002fe2000b7fe4ff */
        /* <DEDUP_REMOVED lines=60> */
[----:B------:R2:W-:Y:S02]  /*c110*/  @!P6 STG.E.U8 desc[UR36][R4.64+0x48], R3 ;  /* 0x000048030400e986 */ /* 0x0005e4000c101124 */
[----:B------:R-:W-:Y:S01]  /*c120*/  @!P0 IADD3 R8, P6, R4, UR45, RZ ;  /* 0x0000002d04088c10 */ /* 0x000fe2000ffde0ff */
[-C--:B-1----:R-:W-:Y:S01]  /*c130*/  @!P0 IMAD R11, R158, R23.reuse, RZ ;  /* 0x000000179e0b8224 */ /* 0x082fe200078e02ff */
[----:B------:R-:W-:Y:S02]  /*c140*/  @!P1 STG.E.U8 desc[UR36][R4.64+0x49], R157 ;  /* 0x0000499d04009986 */ /* 0x000fe4000c101124 */
[----:B------:R-:W-:Y:S01]  /*c150*/  @!P0 IADD3.X R9, R5, UR44, RZ, P6, !PT ;  /* 0x0000002c05098c10 */ /* 0x000fe2000b7fe4ff */
[-C--:B------:R-:W-:Y:S01]  /*c160*/  @!P5 IMAD R159, R159, R23.reuse, RZ ;  /* 0x000000179f9fd224 */ /* 0x080fe200078e02ff */
[C---:B------:R-:W-:Y:S02]  /*c170*/  ISETP.LT.OR P6, PT, R217.reuse, 0x52, !P3 ;  /* 0x00000052d900780c */ /* 0x040fe40005fc1670 */
[----:B0-----:R-:W-:Y:S01]  /*c180*/  @!P5 IADD3 R6, P1, R4, UR45, RZ ;  /* 0x0000002d0406dc10 */ /* 0x001fe2000ff3e0ff */
[----:B------:R0:W-:Y:S01]  /*c190*/  @!P0 STG.E.U8 desc[UR36][R8.64+0x48], R11 ;  /* 0x0000480b08008986 */ /* 0x0001e2000c101124 */
[----:B------:R-:W-:Y:S01]  /*c1a0*/  ISETP.LT.OR P0, PT, R217, 0x51, !P2 ;  /* 0x00000051d900780c */ /* 0x000fe20005701670 */
[----:B--2---:R-:W-:Y:S01]  /*c1b0*/  @!P4 IMAD R3, R160, R23, RZ ;  /* 0x00000017a003c224 */ /* 0x004fe200078e02ff */
[----:B------:R-:W-:-:S02]  /*c1c0*/  @!P5 IADD3.X R7, R5, UR44, RZ, P1, !PT ;  /* 0x0000002c0507dc10 */ /* 0x000fc40008ffe4ff */
[----:B------:R-:W-:-:S03]  /*c1d0*/  ISETP.LT.OR P1, PT, R217, 0x52, !P2 ;  /* 0x00000052d900780c */ /* 0x000fc60005721670 */
[----:B------:R1:W-:Y:S01]  /*c1e0*/  @!P5 STG.E.U8 desc[UR36][R6.64+0x49], R159 ;  /* 0x0000499f0600d986 */ /* 0x0003e2000c101124 */
[----:B------:R-:W-:Y:S01]  /*c1f0*/  ISETP.LT.OR P5, PT, R217, 0x59, !P3 ;  /* 0x00000059d900780c */ /* 0x000fe20005fa1670 */
[-C--:B------:R-:W-:Y:S01]  /*c200*/  @!P6 IMAD R161, R161, R23.reuse, RZ ;  /* 0x00000017a1a1e224 */ /* 0x080fe200078e02ff */
[----:B------:R-:W-:Y:S01]  /*c210*/  ISETP.LT.OR P3, PT, R217, 0x5a, !P3 ;  /* 0x0000005ad900780c */ /* 0x000fe20005f61670 */
[----:B------:R2:W-:Y:S02]  /*c220*/  @!P4 STG.E.U8 desc[UR36][R4.64+0x50], R3 ;  /* 0x000050030400c986 */ /* 0x0005e4000c101124 */
[----:B0-----:R-:W-:Y:S02]  /*c230*/  @!P0 IADD3 R8, P4, R4, UR45, RZ ;  /* 0x0000002d04088c10 */ /* 0x001fe4000ff9e0ff */
[----:B------:R-:W-:Y:S02]  /*c240*/  @!P6 STG.E.U8 desc[UR36][R4.64+0x51], R161 ;  /* 0x000051a10400e986 */ /* 0x000fe4000c101124 */
[----:B------:R-:W-:Y:S01]  /*c250*/  @!P0 IADD3.X R9, R5, UR44, RZ, P4, !PT ;  /* 0x0000002c05098c10 */ /* 0x000fe2000a7fe4ff */
[-C--:B------:R-:W-:Y:S01]  /*c260*/  @!P1 IMAD R163, R163, R23.reuse, RZ ;  /* 0x00000017a3a39224 */ /* 0x080fe200078e02ff */
[C---:B------:R-:W-:Y:S01]  /*c270*/  ISETP.LT.OR P4, PT, R217.reuse, 0x59, !P2 ;  /* 0x00000059d900780c */ /* 0x040fe20005781670 */
[-C--:B-1----:R-:W-:Y:S01]  /*c280*/  @!P0 IMAD R7, R162, R23.reuse, RZ ;  /* 0x00000017a2078224 */ /* 0x082fe200078e02ff */
[----:B------:R-:W-:Y:S01]  /*c290*/  @!P1 IADD3 R10, P6, R4, UR45, RZ ;  /* 0x0000002d040a9c10 */ /* 0x000fe2000ffde0ff */
[----:B--2---:R-:W-:Y:S01]  /*c2a0*/  @!P5 IMAD R3, R164, R23, RZ ;  /* 0x00000017a403d224 */ /* 0x004fe200078e02ff */
[----:B------:R-:W-:-:S02]  /*c2b0*/  ISETP.LT.OR P2, PT, R217, 0x5a, !P2 ;  /* 0x0000005ad900780c */ /* 0x000fc40005741670 */
[----:B------:R0:W-:Y:S01]  /*c2c0*/  @!P0 STG.E.U8 desc[UR36][R8.64+0x50], R7 ;  /* 0x0000500708008986 */ /* 0x0001e2000c101124 */
[----:B------:R-:W-:Y:S01]  /*c2d0*/  @!P1 IADD3.X R11, R5, UR44, RZ, P6, !PT ;  /* 0x0000002c050b9c10 */ /* 0x000fe2000b7fe4ff */
[-C--:B------:R-:W-:Y:S01]  /*c2e0*/  @!P3 IMAD R165, R165, R23.reuse, RZ ;  /* 0x00000017a5a5b224 */ /* 0x080fe200078e02ff */
[C---:B------:R-:W-:Y:S01]  /*c2f0*/  ISETP.GE.AND P0, PT, R0.reuse, 0x109, PT ;  /* 0x000001090000780c */ /* 0x040fe20003f06270 */
[----:B------:R-:W-:Y:S02]  /*c300*/  @!P3 IMAD.MOV.U32 R6, RZ, RZ, R4 ;  /* 0x000000ffff06b224 */ /* 0x000fe400078e0004 */
[----:B------:R-:W-:Y:S01]  /*c310*/  @!P1 STG.E.U8 desc[UR36][R10.64+0x51], R163 ;  /* 0x000051a30a009986 */ /* 0x000fe2000c101124 */
[----:B------:R-:W-:Y:S01]  /*c320*/  ISETP.GE.AND P1, PT, R0, 0x101, PT ;  /* 0x000001010000780c */ /* 0x000fe20003f26270 */
[-C--:B------:R-:W-:Y:S02]  /*c330*/  @!P4 IMAD R21, R166, R23.reuse, RZ ;  /* 0x00000017a615c224 */ /* 0x080fe400078e02ff */
[----:B------:R1:W-:Y:S01]  /*c340*/  @!P5 STG.E.U8 desc[UR36][R4.64+0x58], R3 ;  /* 0x000058030400d986 */ /* 0x0003e2000c101124 */
[----:B------:R-:W-:Y:S01]  /*c350*/  @!P4 IADD3 R12, P5, R4, UR45, RZ ;  /* 0x0000002d040ccc10 */ /* 0x000fe2000ffbe0ff */
[----:B0-----:R-:W-:Y:S01]  /*c360*/  @!P3 IMAD.MOV.U32 R7, RZ, RZ, R5 ;  /* 0x000000ffff07b224 */ /* 0x001fe200078e0005 */
[----:B------:R-:W-:Y:S01]  /*c370*/  ISETP.LT.OR P6, PT, R217, 0x1, !P1 ;  /* 0x00000001d900780c */ /* 0x000fe20004fc1670 */
[----:B------:R-:W-:Y:S01]  /*c380*/  @!P2 IMAD R167, R167, R23, RZ ;  /* 0x00000017a7a7a224 */ /* 0x000fe200078e02ff */
[----:B------:R-:W-:-:S02]  /*c390*/  @!P4 IADD3.X R13, R5, UR44, RZ, P5, !PT ;  /* 0x0000002c050dcc10 */ /* 0x000fc4000affe4ff */
[----:B------:R0:W-:Y:S01]  /*c3a0*/  @!P3 STG.E.U8 desc[UR36][R6.64+0x59], R165 ;  /* 0x000059a50600b986 */ /* 0x0001e2000c101124 */
[C---:B------:R-:W-:Y:S02]  /*c3b0*/  ISETP.LT.OR P3, PT, R217.reuse, 0x1, !P0 ;  /* 0x00000001d900780c */ /* 0x040fe40004761670 */
[----:B------:R-:W-:Y:S01]  /*c3c0*/  ISETP.LT.OR P5, PT, R217, 0x2, !P1 ;  /* 0x00000002d900780c */ /* 0x000fe20004fa1670 */
[----:B------:R-:W-:Y:S01]  /*c3d0*/  @!P4 STG.E.U8 desc[UR36][R12.64+0x58], R21 ;  /* 0x000058150c00c986 */ /* 0x000fe2000c101124 */
[----:B------:R-:W-:Y:S01]  /*c3e0*/  @!P2 IADD3 R8, P4, R4, UR45, RZ ;  /* 0x0000002d0408ac10 */ /* 0x000fe2000ff9e0ff */
[----:B-1----:R-:W-:-:S03]  /*c3f0*/  IMAD.U32 R3, RZ, RZ, UR6 ;  /* 0x00000006ff037e24 */ /* 0x002fc6000f8e00ff */
[----:B------:R-:W-:Y:S02]  /*c400*/  @!P2 IADD3.X R9, R5, UR44, RZ, P4, !PT ;  /* 0x0000002c0509ac10 */ /* 0x000fe4000a7fe4ff */
[----:B------:R-:W-:Y:S01]  /*c410*/  LEA R4, P4, R3, R14, 0x8 ;  /* 0x0000000e03047211 */ /* 0x000fe200078840ff */
[-C--:B------:R-:W-:Y:S02]  /*c420*/  @!P6 IMAD R3, R72, R23.reuse, RZ ;  /* 0x000000174803e224 */ /* 0x080fe400078e02ff */
[----:B------:R1:W-:Y:S01]  /*c430*/  @!P2 STG.E.U8 desc[UR36][R8.64+0x59], R167 ;  /* 0x000059a70800a986 */ /* 0x0003e2000c101124 */
[----:B------:R-:W-:Y:S01]  /*c440*/  IADD3.X R5, R15, UR4, RZ, P4, !PT ;  /* 0x000000040f057c10 */ /* 0x000fe2000a7fe4ff */
[-C--:B------:R-:W-:Y:S01]  /*c450*/  @!P5 IMAD R73, R73, R23.reuse, RZ ;  /* 0x000000174949d224 */ /* 0x080fe200078e02ff */
[C---:B------:R-:W-:Y:S01]  /*c460*/  ISETP.LT.OR P4, PT, R217.reuse, 0x2, !P0 ;  /* 0x00000002d900780c */ /* 0x040fe20004781670 */
[----:B------:R-:W-:Y:S01]  /*c470*/  @!P3 IMAD R11, R74, R23, RZ ;  /* 0x000000174a0bb224 */ /* 0x000fe200078e02ff */
[----:B0-----:R-:W-:Y:S01]  /*c480*/  @!P3 IADD3 R6, P2, R4, UR45, RZ ;  /* 0x0000002d0406bc10 */ /* 0x001fe2000ff5e0ff */
[----:B------:R0:W-:Y:S01]  /*c490*/  @!P6 STG.E.U8 desc[UR36][R4.64], R3 ;  /* 0x000000030400e986 */ /* 0x0001e2000c101124 */
[----:B------:R-:W-:Y:S01]  /*c4a0*/  ISETP.LT.OR P6, PT, R217, 0x9, !P1 ;  /* 0x00000009d900780c */ /* 0x000fe20004fc1670 */
[----:B------:R-:W-:Y:S01]  /*c4b0*/  UIMAD UR4, UR7, 0x180, URZ ;  /* 0x00000180070478a4 */ /* 0x000fe2000f8e023f */
[----:B------:R-:W-:Y:S01]  /*c4c0*/  @!P3 IADD3.X R7, R5, UR44, RZ, P2, !PT ;  /* 0x0000002c0507bc10 */ /* 0x000fe200097fe4ff */
[----:B------:R-:W-:Y:S01]  /*c4d0*/  @!P5 STG.E.U8 desc[UR36][R4.64+0x1], R73 ;  /* 0x000001490400d986 */ /* 0x000fe2000c101124 */
[----:B------:R-:W-:-:S03]  /*c4e0*/  ISETP.LT.OR P2, PT, R217, 0xa, !P1 ;  /* 0x0000000ad900780c */ /* 0x000fc60004f41670 */
[----:B------:R2:W-:Y:S01]  /*c4f0*/  @!P3 STG.E.U8 desc[UR36][R6.64], R11 ;  /* 0x0000000b0600b986 */ /* 0x0005e2000c101124 */
[----:B------:R-:W-:Y:S01]  /*c500*/  ISETP.LT.OR P3, PT, R217, 0x9, !P0 ;  /* 0x00000009d900780c */ /* 0x000fe20004761670 */
[----:B------:R-:W-:Y:S01]  /*c510*/  @!P4 IMAD R75, R75, R23, RZ ;  /* 0x000000174b4bc224 */ /* 0x000fe200078e02ff */
[----:B-1----:R-:W-:-:S03]  /*c520*/  @!P4 IADD3 R8, P5, R4, UR45, RZ ;  /* 0x0000002d0408cc10 */ /* 0x002fc6000ffbe0ff */
[-C--:B0-----:R-:W-:Y:S01]  /*c530*/  @!P6 IMAD R3, R76, R23.reuse, RZ ;  /* 0x000000174c03e224 */ /* 0x081fe200078e02ff */
        /* <DEDUP_REMOVED lines=82> */
[C---:B------:R-:W-:Y:S02]  /*ca60*/  ISETP.LT.OR P5, PT, R217.reuse, 0x32, !P0 ;  /* 0x00000032d900780c */ /* 0x040fe400047a1670 */
[----:B------:R-:W-:Y:S01]  /*ca70*/  @!P2 IADD3 R10, P6, R4, UR45, RZ ;  /* 0x0000002d040aac10 */ /* 0x000fe2000ffde0ff */
[----:B------:R2:W-:Y:S01]  /*ca80*/  @!P4 STG.E.U8 desc[UR36][R4.64+0x30], R3 ;  /* 0x000030030400c986 */ /* 0x0005e2000c101124 */
[-C--:B0-----:R-:W-:Y:S01]  /*ca90*/  @!P2 IMAD R9, R98, R23.reuse, RZ ;  /* 0x000000176209a224 */ /* 0x081fe200078e02ff */
[----:B------:R-:W-:Y:S01]  /*caa0*/  ISETP.LT.OR P4, PT, R217, 0x39, !P0 ;  /* 0x00000039d900780c */ /* 0x000fe20004781670 */
[----:B------:R-:W-:Y:S01]  /*cab0*/  @!P3 IMAD R97, R97, R23, RZ ;  /* 0x000000176161b224 */ /* 0x000fe200078e02ff */
[----:B------:R-:W-:Y:S02]  /*cac0*/  @!P2 IADD3.X R11, R5, UR44, RZ, P6, !PT ;  /* 0x0000002c050bac10 */ /* 0x000fe4000b7fe4ff */
[----:B------:R-:W-:-:S02]  /*cad0*/  ISETP.LT.OR P6, PT, R217, 0x39, !P1 ;  /* 0x00000039d900780c */ /* 0x000fc40004fc1670 */
[----:B------:R-:W-:Y:S01]  /*cae0*/  @!P3 STG.E.U8 desc[UR36][R4.64+0x31], R97 ;  /* 0x000031610400b986 */ /* 0x000fe2000c101124 */
[----:B------:R-:W-:Y:S01]  /*caf0*/  ISETP.LT.OR P3, PT, R217, 0x3a, !P1 ;  /* 0x0000003ad900780c */ /* 0x000fe20004f61670 */
[-C--:B------:R-:W-:Y:S02]  /*cb00*/  @!P5 IMAD R99, R99, R23.reuse, RZ ;  /* 0x000000176363d224 */ /* 0x080fe400078e02ff */
[----:B------:R0:W-:Y:S01]  /*cb10*/  @!P2 STG.E.U8 desc[UR36][R10.64+0x30], R9 ;  /* 0x000030090a00a986 */ /* 0x0001e2000c101124 */
[----:B-1----:R-:W-:Y:S02]  /*cb20*/  @!P5 IADD3 R6, P2, R4, UR45, RZ ;  /* 0x0000002d0406dc10 */ /* 0x002fe4000ff5e0ff */
[-C--:B------:R-:W-:Y:S02]  /*cb30*/  @!P4 IMAD R13, R102, R23.reuse, RZ ;  /* 0x00000017660dc224 */ /* 0x080fe400078e02ff */
[----:B------:R-:W-:Y:S02]  /*cb40*/  @!P5 IADD3.X R7, R5, UR44, RZ, P2, !PT ;  /* 0x0000002c0507dc10 */ /* 0x000fe400097fe4ff */
[----:B--2---:R-:W-:Y:S01]  /*cb50*/  @!P6 IMAD R3, R100, R23, RZ ;  /* 0x000000176403e224 */ /* 0x004fe200078e02ff */
[----:B------:R-:W-:-:S02]  /*cb60*/  ISETP.LT.OR P2, PT, R217, 0x3a, !P0 ;  /* 0x0000003ad900780c */ /* 0x000fc40004741670 */
[----:B------:R1:W-:Y:S01]  /*cb70*/  @!P5 STG.E.U8 desc[UR36][R6.64+0x31], R99 ;  /* 0x000031630600d986 */ /* 0x0003e2000c101124 */
[----:B------:R-:W-:Y:S01]  /*cb80*/  @!P3 IMAD R101, R101, R23, RZ ;  /* 0x000000176565b224 */ /* 0x000fe200078e02ff */
[----:B------:R-:W-:Y:S02]  /*cb90*/  ISETP.LT.OR P5, PT, R217, 0x41, !P1 ;  /* 0x00000041d900780c */ /* 0x000fe40004fa1670 */
[----:B------:R2:W-:Y:S01]  /*cba0*/  @!P6 STG.E.U8 desc[UR36][R4.64+0x38], R3 ;  /* 0x000038030400e986 */ /* 0x0005e2000c101124 */
[----:B------:R-:W-:-:S03]  /*cbb0*/  @!P4 IADD3 R8, P6, R4, UR45, RZ ;  /* 0x0000002d0408cc10 */ /* 0x000fc6000ffde0ff */
[----:B------:R-:W-:Y:S01]  /*cbc0*/  @!P3 STG.E.U8 desc[UR36][R4.64+0x39], R101 ;  /* 0x000039650400b986 */ /* 0x000fe2000c101124 */
[----:B0-----:R-:W-:Y:S02]  /*cbd0*/  @!P4 IADD3.X R9, R5, UR44, RZ, P6, !PT ;  /* 0x0000002c0509cc10 */ /* 0x001fe4000b7fe4ff */
[----:B------:R-:W-:Y:S01]  /*cbe0*/  ISETP.LT.OR P3, PT, R217, 0x41, !P0 ;  /* 0x00000041d900780c */ /* 0x000fe20004761670 */
[-C--:B------:R-:W-:Y:S01]  /*cbf0*/  @!P2 IMAD R103, R103, R23.reuse, RZ ;  /* 0x000000176767a224 */ /* 0x080fe200078e02ff */
[----:B-1----:R-:W-:Y:S01]  /*cc00*/  @!P2 IADD3 R6, P6, R4, UR45, RZ ;  /* 0x0000002d0406ac10 */ /* 0x002fe2000ffde0ff */
        /* <DEDUP_REMOVED lines=14> */
[----:B------:R-:W-:Y:S01]  /*ccf0*/  ISETP.LT.OR P4, PT, R217, 0x4a, !P1 ;  /* 0x0000004ad900780c */ /* 0x000fe20004f81670 */
[----:B------:R2:W-:Y:S01]  /*cd00*/  @!P3 STG.E.U8 desc[UR36][R10.64+0x40], R9 ;  /* 0x000040090a00b986 */ /* 0x0005e2000c101124 */
[----:B-1----:R-:W-:Y:S01]  /*cd10*/  @!P2 IADD3 R6, P3, R4, UR45, RZ ;  /* 0x0000002d0406ac10 */ /* 0x002fe2000ff7e0ff */
[----:B------:R-:W-:-:S03]  /*cd20*/  @!P2 IMAD R107, R107, R23, RZ ;  /* 0x000000176b6ba224 */ /* 0x000fc600078e02ff */
[----:B------:R-:W-:Y:S02]  /*cd30*/  @!P2 IADD3.X R7, R5, UR44, RZ, P3, !PT ;  /* 0x0000002c0507ac10 */ /* 0x000fe40009ffe4ff */
[-C--:B0-----:R-:W-:Y:S01]  /*cd40*/  @!P6 IMAD R3, R108, R23.reuse, RZ ;  /* 0x000000176c03e224 */ /* 0x081fe200078e02ff */
[C---:B------:R-:W-:Y:S02]  /*cd50*/  ISETP.LT.OR P3, PT, R217.reuse, 0x4a, !P0 ;  /* 0x0000004ad900780c */ /* 0x040fe40004761670 */
[----:B------:R0:W-:Y:S01]  /*cd60*/  @!P2 STG.E.U8 desc[UR36][R6.64+0x41], R107 ;  /* 0x0000416b0600a986 */ /* 0x0001e2000c101124 */
[-C--:B------:R-:W-:Y:S01]  /*cd70*/  @!P5 IMAD R13, R110, R23.reuse, RZ ;  /* 0x000000176e0dd224 */ /* 0x080fe200078e02ff */
[----:B------:R-:W-:Y:S01]  /*cd80*/  ISETP.LT.OR P2, PT, R217, 0x51, !P1 ;  /* 0x00000051d900780c */ /* 0x000fe20004f41670 */
[----:B------:R-:W-:Y:S01]  /*cd90*/  @!P4 IMAD R109, R109, R23, RZ ;  /* 0x000000176d6dc224 */ /* 0x000fe200078e02ff */
[----:B------:R1:W-:Y:S01]  /*cda0*/  @!P6 STG.E.U8 desc[UR36][R4.64+0x48], R3 ;  /* 0x000048030400e986 */ /* 0x0003e2000c101124 */
[----:B------:R-:W-:-:S03]  /*cdb0*/  @!P5 IADD3 R8, P6, R4, UR45, RZ ;  /* 0x0000002d0408dc10 */ /* 0x000fc6000ffde0ff */
[----:B------:R-:W-:Y:S01]  /*cdc0*/  @!P4 STG.E.U8 desc[UR36][R4.64+0x49], R109 ;  /* 0x0000496d0400c986 */ /* 0x000fe2000c101124 */
[----:B--2---:R-:W-:Y:S02]  /*cdd0*/  @!P5 IADD3.X R9, R5, UR44, RZ, P6, !PT ;  /* 0x0000002c0509dc10 */ /* 0x004fe4000b7fe4ff */
[----:B------:R-:W-:Y:S01]  /*cde0*/  ISETP.LT.OR P4, PT, R217, 0x51, !P0 ;  /* 0x00000051d900780c */ /* 0x000fe20004781670 */
[-C--:B------:R-:W-:Y:S01]  /*cdf0*/  @!P3 IMAD R111, R111, R23.reuse, RZ ;  /* 0x000000176f6fb224 */ /* 0x080fe200078e02ff */
[----:B0-----:R-:W-:Y:S01]  /*ce00*/  @!P3 IADD3 R6, P6, R4, UR45, RZ ;  /* 0x0000002d0406bc10 */ /* 0x001fe2000ffde0ff */
[----:B------:R0:W-:Y:S01]  /*ce10*/  @!P5 STG.E.U8 desc[UR36][R8.64+0x48], R13 ;  /* 0x0000480d0800d986 */ /* 0x0001e2000c101124 */
[----:B------:R-:W-:Y:S01]  /*ce20*/  ISETP.LT.OR P5, PT, R217, 0x52, !P1 ;  /* 0x00000052d900780c */ /* 0x000fe20004fa1670 */
[----:B-1----:R-:W-:Y:S01]  /*ce30*/  @!P2 IMAD R3, R112, R23, RZ ;  /* 0x000000177003a224 */ /* 0x002fe200078e02ff */
        /* <DEDUP_REMOVED lines=8> */
[----:B------:R-:W-:Y:S01]  /*cec0*/  @!P4 IADD3.X R11, R5, UR44, RZ, P6, !PT ;  /* 0x0000002c050bcc10 */ /* 0x000fe2000b7fe4ff */
[----:B------:R-:W-:Y:S01]  /*ced0*/  IMAD.U32 R13, RZ, RZ, UR6 ;  /* 0x00000006ff0d7e24 */ /* 0x000fe2000f8e00ff */
[----:B------:R-:W-:-:S02]  /*cee0*/  ISETP.LT.OR P1, PT, R217, 0x5a, !P1 ;  /* 0x0000005ad900780c */ /* 0x000fc40004f21670 */
[----:B------:R-:W-:Y:S01]  /*cef0*/  @!P5 STG.E.U8 desc[UR36][R4.64+0x51], R113 ;  /* 0x000051710400d986 */ /* 0x000fe2000c101124 */
[----:B------:R-:W-:Y:S01]  /*cf00*/  ISETP.GE.AND P6, PT, R0, 0x181, PT ;  /* 0x000001810000780c */ /* 0x000fe20003fc6270 */
[-C--:B------:R-:W-:Y:S01]  /*cf10*/  @!P3 IMAD R115, R115, R23.reuse, RZ ;  /* 0x000000177373b224 */ /* 0x080fe200078e02ff */
[----:B-1----:R-:W-:Y:S01]  /*cf20*/  @!P3 IADD3 R6, P5, R4, UR45, RZ ;  /* 0x0000002d0406bc10 */ /* 0x002fe2000ffbe0ff */
[----:B------:R0:W-:Y:S01]  /*cf30*/  @!P4 STG.E.U8 desc[UR36][R10.64+0x50], R9 ;  /* 0x000050090a00c986 */ /* 0x0001e2000c101124 */
[----:B------:R-:W-:Y:S01]  /*cf40*/  ISETP.LT.OR P4, PT, R217, 0x59, !P0 ;  /* 0x00000059d900780c */ /* 0x000fe20004781670 */
[----:B------:R-:W-:Y:S01]  /*cf50*/  IMAD.WIDE.U32 R14, R13, 0x180, R14 ;  /* 0x000001800d0e7825 */ /* 0x000fe200078e000e */
[----:B------:R-:W-:Y:S02]  /*cf60*/  @!P3 IADD3.X R7, R5, UR44, RZ, P5, !PT ;  /* 0x0000002c0507bc10 */ /* 0x000fe4000affe4ff */
[----:B------:R-:W-:Y:S01]  /*cf70*/  ISETP.LT.OR P0, PT, R217, 0x5a, !P0 ;  /* 0x0000005ad900780c */ /* 0x000fe20004701670 */
[-C--:B--2---:R-:W-:Y:S01]  /*cf80*/  @!P2 IMAD R3, R116, R23.reuse, RZ ;  /* 0x000000177403a224 */ /* 0x084fe200078e02ff */
[----:B------:R-:W-:Y:S01]  /*cf90*/  ISETP.GE.AND P5, PT, R0, 0x189, PT ;  /* 0x000001890000780c */ /* 0x000fe20003fa6270 */
[----:B------:R1:W-:Y:S01]  /*cfa0*/  @!P3 STG.E.U8 desc[UR36][R6.64+0x51], R115 ;  /* 0x000051730600b986 */ /* 0x0003e2000c101124 */
[----:B------:R-:W-:-:S02]  /*cfb0*/  @!P1 IMAD R117, R117, R23, RZ ;  /* 0x0000001775759224 */ /* 0x000fc400078e02ff */
[----:B------:R-:W-:Y:S01]  /*cfc0*/  VIADD R15, R15, UR4 ;  /* 0x000000040f0f7c36 */ /* 0x000fe20008000000 */
[----:B------:R2:W-:Y:S01]  /*cfd0*/  @!P2 STG.E.U8 desc[UR36][R4.64+0x58], R3 ;  /* 0x000058030400a986 */ /* 0x0005e2000c101124 */
[C---:B------:R-:W-:Y:S01]  /*cfe0*/  ISETP.LT.OR P2, PT, R217.reuse, 0x1, !P6 ;  /* 0x00000001d900780c */ /* 0x040fe20007741670 */
[-C--:B0-----:R-:W-:Y:S01]  /*cff0*/  @!P4 IMAD R11, R118, R23.reuse, RZ ;  /* 0x00000017760bc224 */ /* 0x081fe200078e02ff */
[C---:B------:R-:W-:Y:S01]  /*d000*/  @!P4 IADD3 R8, P3, R4.reuse, UR45, RZ ;  /* 0x0000002d0408cc10 */ /* 0x040fe2000ff7e0ff */
[----:B------:R0:W-:Y:S01]  /*d010*/  @!P1 STG.E.U8 desc[UR36][R4.64+0x59], R117 ;  /* 0x0000597504009986 */ /* 0x0001e2000c101124 */
[----:B------:R-:W-:Y:S01]  /*d020*/  ISETP.LT.OR P1, PT, R217, 0x1, !P5 ;  /* 0x00000001d900780c */ /* 0x000fe20006f21670 */
[----:B------:R-:W-:Y:S01]  /*d030*/  @!P0 IMAD R119, R119, R23, RZ ;  /* 0x0000001777778224 */ /* 0x000fe200078e02ff */
[----:B------:R-:W-:Y:S02]  /*d040*/  @!P4 IADD3.X R9, R5, UR44, RZ, P3, !PT ;  /* 0x0000002c0509cc10 */ /* 0x000fe40009ffe4ff */
[----:B-1----:R-:W-:-:S03]  /*d050*/  @!P0 IADD3 R6, P3, R4, UR45, RZ ;  /* 0x0000002d04068c10 */ /* 0x002fc6000ff7e0ff */
[----:B------:R-:W-:Y:S01]  /*d060*/  @!P4 STG.E.U8 desc[UR36][R8.64+0x58], R11 ;  /* 0x0000580b0800c986 */ /* 0x000fe2000c101124 */
[----:B------:R-:W-:Y:S01]  /*d070*/  ISETP.LT.OR P4, PT, R217, 0x2, !P6 ;  /* 0x00000002d900780c */ /* 0x000fe20007781670 */
[-C--:B--2---:R-:W-:Y:S01]  /*d080*/  @!P2 IMAD R3, R24, R23.reuse, RZ ;  /* 0x000000171803a224 */ /* 0x084fe200078e02ff */
[----:B------:R-:W-:Y:S02]  /*d090*/  @!P0 IADD3.X R7, R5, UR44, RZ, P3, !PT ;  /* 0x0000002c05078c10 */ /* 0x000fe40009ffe4ff */
[C---:B------:R-:W-:Y:S01]  /*d0a0*/  ISETP.LT.OR P3, PT, R217.reuse, 0x2, !P5 ;  /* 0x00000002d900780c */ /* 0x040fe20006f61670 */
[----:B------:R-:W-:Y:S02]  /*d0b0*/  @!P1 IMAD R13, R26, R23, RZ ;  /* 0x000000171a0d9224 */ /* 0x000fe400078e02ff */
[----:B------:R1:W-:Y:S01]  /*d0c0*/  @!P0 STG.E.U8 desc[UR36][R6.64+0x59], R119 ;  /* 0x0000597706008986 */ /* 0x0003e2000c101124 */
[----:B------:R-:W-:-:S03]  /*d0d0*/  ISETP.LT.OR P0, PT, R217, 0x9, !P6 ;  /* 0x00000009d900780c */ /* 0x000fc60007701670 */
[----:B------:R2:W-:Y:S01]  /*d0e0*/  @!P2 STG.E.U8 desc[UR36][R14.64], R3 ;  /* 0x000000030e00a986 */ /* 0x0005e2000c101124 */
[----:B0-----:R-:W-:Y:S01]  /*d0f0*/  @!P1 IADD3 R4, P2, R14, UR45, RZ ;  /* 0x0000002d0e049c10 */ /* 0x001fe2000ff5e0ff */
[----:B------:R-:W-:-:S03]  /*d100*/  @!P4 IMAD R25, R25, R23, RZ ;  /* 0x000000171919c224 */ /* 0x000fc600078e02ff */
[----:B------:R-:W-:Y:S01]  /*d110*/  @!P1 IADD3.X R5, R15, UR44, RZ, P2, !PT ;  /* 0x0000002c0f059c10 */ /* 0x000fe200097fe4ff */
[-C--:B------:R-:W-:Y:S01]  /*d120*/  @!P3 IMAD R27, R27, R23.reuse, RZ ;  /* 0x000000171b1bb224 */ /* 0x080fe200078e02ff */
[----:B------:R-:W-:Y:S01]  /*d130*/  ISETP.LT.OR P2, PT, R217, 0x9, !P5 ;  /* 0x00000009d900780c */ /* 0x000fe20006f41670 */
[----:B-1----:R-:W-:Y:S02]  /*d140*/  @!P4 IMAD.MOV.U32 R6, RZ, RZ, R14 ;  /* 0x000000ffff06c224 */ /* 0x002fe400078e000e */
[----:B------:R-:W-:Y:S02]  /*d150*/  @!P4 IMAD.MOV.U32 R7, RZ, RZ, R15 ;  /* 0x000000ffff07c224 */ /* 0x000fe400078e000f */
[----:B--2---:R-:W-:-:S03]  /*d160*/  @!P0 IMAD R3, R28, R23, RZ ;  /* 0x000000171c038224 */ /* 0x004fc600078e02ff */
[----:B------:R-:W-:Y:S01]  /*d170*/  @!P4 STG.E.U8 desc[UR36][R6.64+0x1], R25 ;  /* 0x000001190600c986 */ /* 0x000fe2000c101124 */
[----:B------:R-:W-:-:S03]  /*d180*/  @!P3 IADD3 R8, P4, R14, UR45, RZ ;  /* 0x0000002d0e08bc10 */ /* 0x000fc6000ff9e0ff */
[----:B------:R0:W-:Y:S01]  /*d190*/  @!P1 STG.E.U8 desc[UR36][R4.64], R13 ;  /* 0x0000000d04009986 */ /* 0x0001e2000c101124 */
[----:B------:R-:W-:Y:S02]  /*d1a0*/  ISETP.LT.OR P1, PT, R217, 0xa, !P6 ;  /* 0x0000000ad900780c */ /* 0x000fe40007721670 */
[----:B------:R-:W-:Y:S02]  /*d1b0*/  @!P3 IADD3.X R9, R15, UR44, RZ, P4, !PT ;  /* 0x0000002c0f09bc10 */ /* 0x000fe4000a7fe4ff */
[----:B------:R-:W-:-:S03]  /*d1c0*/  @!P2 IADD3 R10, P4, R14, UR45, RZ ;  /* 0x0000002d0e0aac10 */ /* 0x000fc6000ff9e0ff */
[----:B------:R-:W-:Y:S01]  /*d1d0*/  @!P3 STG.E.U8 desc[UR36][R8.64+0x1], R27 ;  /* 0x0000011b0800b986 */ /* 0x000fe2000c101124 */
[----:B------:R-:W-:Y:S02]  /*d1e0*/  ISETP.LT.OR P3, PT, R217, 0xa, !P5 ;  /* 0x0000000ad900780c */ /* 0x000fe40006f61670 */
[----:B------:R-:W-:Y:S01]  /*d1f0*/  @!P2 IADD3.X R11, R15, UR44, RZ, P4, !PT ;  /* 0x0000002c0f0bac10 */ /* 0x000fe2000a7fe4ff */
[----:B0-----:R-:W-:Y:S01]  /*d200*/  @!P0 IMAD.MOV.U32 R4, RZ, RZ, R14 ;  /* 0x000000ffff048224 */ /* 0x001fe200078e000e */
[----:B------:R-:W-:Y:S01]  /*d210*/  ISETP.LT.OR P4, PT, R217, 0x12, !P6 ;  /* 0x00000012d900780c */ /* 0x000fe20007781670 */
[----:B------:R-:W-:Y:S02]  /*d220*/  @!P0 IMAD.MOV.U32 R5, RZ, RZ, R15 ;  /* 0x000000ffff058224 */ /* 0x000fe400078e000f */
[-C--:B------:R-:W-:Y:S02]  /*d230*/  @!P1 IMAD R29, R29, R23.reuse, RZ ;  /* 0x000000171d1d9224 */ /* 0x080fe400078e02ff */
[----:B------:R-:W-:Y:S01]  /*d240*/  @!P2 IMAD R13, R30, R23, RZ ;  /* 0x000000171e0da224 */ /* 0x000fe200078e02ff */
[----:B------:R0:W-:Y:S01]  /*d250*/  @!P0 STG.E.U8 desc[UR36][R4.64+0x8], R3 ;  /* 0x0000080304008986 */ /* 0x0001e2000c101124 */
[----:B------:R-:W-:-:S02]  /*d260*/  ISETP.LT.OR P0, PT, R217, 0x11, !P6 ;  /* 0x00000011d900780c */ /* 0x000fc40007701670 */
[----:B------:R-:W-:-:S04]  /*d270*/  @!P3 IMAD R31, R31, R23, RZ ;  /* 0x000000171f1fb224 */ /* 0x000fc800078e02ff */
[----:B------:R-:W-:Y:S02]  /*d280*/  @!P4 IMAD R33, R33, R23, RZ ;  /* 0x000000172121c224 */ /* 0x000fe400078e02ff */
[----:B0-----:R-:W-:Y:S02]  /*d290*/  @!P1 IMAD.MOV.U32 R4, RZ, RZ, R14 ;  /* 0x000000ffff049224 */ /* 0x001fe400078e000e */
[----:B------:R-:W-:-:S03]  /*d2a0*/  @!P1 IMAD.MOV.U32 R5, RZ, RZ, R15 ;  /* 0x000000ffff059224 */ /* 0x000fc600078e000f */
[----:B------:R-:W-:Y:S02]  /*d2b0*/  @!P0 IMAD R3, R32, R23, RZ ;  /* 0x0000001720038224 */ /* 0x000fe400078e02ff */
[----:B------:R0:W-:Y:S01]  /*d2c0*/  @!P1 STG.E.U8 desc[UR36][R4.64+0x9], R29 ;  /* 0x0000091d04009986 */ /* 0x0001e2000c101124 */
[----:B------:R-:W-:-:S03]  /*d2d0*/  ISETP.LT.OR P1, PT, R217, 0x11, !P5 ;  /* 0x00000011d900780c */ /* 0x000fc60006f21670 */
[----:B------:R1:W-:Y:S01]  /*d2e0*/  @!P2 STG.E.U8 desc[UR36][R10.64+0x8], R13 ;  /* 0x0000080d0a00a986 */ /* 0x0003e2000c101124 */
[----:B------:R-:W-:-:S04]  /*d2f0*/  @!P3 IADD3 R6, P2, R14, UR45, RZ ;  /* 0x0000002d0e06bc10 */ /* 0x000fc8000ff5e0ff */
[----:B------:R-:W-:Y:S02]  /*d300*/  @!P3 IADD3.X R7, R15, UR44, RZ, P2, !PT ;  /* 0x0000002c0f07bc10 */ /* 0x000fe400097fe4ff */
[C---:B------:R-:W-:Y:S01]  /*d310*/  ISETP.LT.OR P2, PT, R217.reuse, 0x12, !P5 ;  /* 0x00000012d900780c */ /* 0x040fe20006f41670 */
[----:B0-----:R-:W-:Y:S02]  /*d320*/  @!P0 IMAD.MOV.U32 R4, RZ, RZ, R14 ;  /* 0x000000ffff048224 */ /* 0x001fe400078e000e */
[----:B------:R-:W-:Y:S01]  /*d330*/  @!P0 IMAD.MOV.U32 R5, RZ, RZ, R15 ;  /* 0x000000ffff058224 */ /* 0x000fe200078e000f */
[----:B------:R-:W-:Y:S01]  /*d340*/  @!P3 STG.E.U8 desc[UR36][R6.64+0x9], R31 ;  /* 0x0000091f0600b986 */ /* 0x000fe2000c101124 */
[----:B------:R-:W-:Y:S01]  /*d350*/  @!P1 IADD3 R8, P3, R14, UR45, RZ ;  /* 0x0000002d0e089c10 */ /* 0x000fe2000ff7e0ff */
[----:B-1----:R-:W-:Y:S02]  /*d360*/  @!P1 IMAD R13, R34, R23, RZ ;  /* 0x00000017220d9224 */ /* 0x002fe400078e02ff */
[----:B------:R0:W-:Y:S01]  /*d370*/  @!P0 STG.E.U8 desc[UR36][R4.64+0x10], R3 ;  /* 0x0000100304008986 */ /* 0x0001e2000c101124 */
[----:B------:R-:W-:-:S02]  /*d380*/  ISETP.LT.OR P0, PT, R217, 0x19, !P6 ;  /* 0x00000019d900780c */ /* 0x000fc40007701670 */
[----:B------:R-:W-:Y:S02]  /*d390*/  @!P1 IADD3.X R9, R15, UR44, RZ, P3, !PT ;  /* 0x0000002c0f099c10 */ /* 0x000fe40009ffe4ff */
[----:B------:R-:W-:Y:S01]  /*d3a0*/  ISETP.LT.OR P3, PT, R217, 0x19, !P5 ;  /* 0x00000019d900780c */ /* 0x000fe20006f61670 */
[----:B------:R-:W-:Y:S02]  /*d3b0*/  @!P2 IMAD R35, R35, R23, RZ ;  /* 0x000000172323a224 */ /* 0x000fe400078e02ff */
[----:B0-----:R-:W-:Y:S02]  /*d3c0*/  @!P4 IMAD.MOV.U32 R4, RZ, RZ, R14 ;  /* 0x000000ffff04c224 */ /* 0x001fe400078e000e */
[----:B------:R-:W-:-:S04]  /*d3d0*/  @!P4 IMAD.MOV.U32 R5, RZ, RZ, R15 ;  /* 0x000000ffff05c224 */ /* 0x000fc800078e000f */
[----:B------:R-:W-:Y:S01]  /*d3e0*/  @!P0 IMAD R3, R36, R23, RZ ;  /* 0x0000001724038224 */ /* 0x000fe200078e02ff */
[----:B------:R0:W-:Y:S01]  /*d3f0*/  @!P4 STG.E.U8 desc[UR36][R4.64+0x11], R33 ;  /* 0x000011210400c986 */ /* 0x0001e2000c101124 */
[----:B------:R-:W-:-:S03]  /*d400*/  @!P2 IADD3 R6, P4, R14, UR45, RZ ;  /* 0x0000002d0e06ac10 */ /* 0x000fc6000ff9e0ff */
[----:B------:R1:W-:Y:S01]  /*d410*/  @!P1 STG.E.U8 desc[UR36][R8.64+0x10], R13 ;  /* 0x0000100d08009986 */ /* 0x0003e2000c101124 */
[----:B------:R-:W-:Y:S02]  /*d420*/  ISETP.LT.OR P1, PT, R217, 0x1a, !P6 ;  /* 0x0000001ad900780c */ /* 0x000fe40007721670 */
[----:B------:R-:W-:Y:S02]  /*d430*/  @!P2 IADD3.X R7, R15, UR44, RZ, P4, !PT ;  /* 0x0000002c0f07ac10 */ /* 0x000fe4000a7fe4ff */
[----:B------:R-:W-:Y:S01]  /*d440*/  @!P3 IADD3 R10, P4, R14, UR45, RZ ;  /* 0x0000002d0e0abc10 */ /* 0x000fe2000ff9e0ff */
[----:B0-----:R-:W-:Y:S02]  /*d450*/  @!P0 IMAD.MOV.U32 R4, RZ, RZ, R14 ;  /* 0x000000ffff048224 */ /* 0x001fe400078e000e */
[----:B------:R-:W-:Y:S01]  /*d460*/  @!P2 STG.E.U8 desc[UR36][R6.64+0x11], R35 ;  /* 0x000011230600a986 */ /* 0x000fe2000c101124 */
[----:B------:R-:W-:Y:S01]  /*d470*/  @!P0 IMAD.MOV.U32 R5, RZ, RZ, R15 ;  /* 0x000000ffff058224 */ /* 0x000fe200078e000f */
[----:B------:R-:W-:Y:S01]  /*d480*/  ISETP.LT.OR P2, PT, R217, 0x1a, !P5 ;  /* 0x0000001ad900780c */ /* 0x000fe20006f41670 */
[----:B-1----:R-:W-:Y:S01]  /*d490*/  @!P3 IMAD R9, R38, R23, RZ ;  /* 0x000000172609b224 */ /* 0x002fe200078e02ff */
[----:B------:R-:W-:-:S02]  /*d4a0*/  @!P3 IADD3.X R11, R15, UR44, RZ, P4, !PT ;  /* 0x0000002c0f0bbc10 */ /* 0x000fc4000a7fe4ff */
[----:B------:R-:W-:Y:S01]  /*d4b0*/  @!P1 IMAD R37, R37, R23, RZ ;  /* 0x0000001725259224 */ /* 0x000fe200078e02ff */
[----:B------:R0:W-:Y:S01]  /*d4c0*/  @!P0 STG.E.U8 desc[UR36][R4.64+0x18], R3 ;  /* 0x0000180304008986 */ /* 0x0001e2000c101124 */
[C---:B------:R-:W-:Y:S02]  /*d4d0*/  ISETP.LT.OR P0, PT, R217.reuse, 0x21, !P6 ;  /* 0x00000021d900780c */ /* 0x040fe40007701670 */
[----:B------:R-:W-:-:S05]  /*d4e0*/  ISETP.LT.OR P4, PT, R217, 0x22, !P6 ;  /* 0x00000022d900780c */ /* 0x000fca0007781670 */
[-C--:B------:R-:W-:Y:S02]  /*d4f0*/  @!P2 IMAD R39, R39, R23.reuse, RZ ;  /* 0x000000172727a224 */ /* 0x080fe400078e02ff */
[----:B0-----:R-:W-:Y:S02]  /*d500*/  @!P1 IMAD.MOV.U32 R4, RZ, RZ, R14 ;  /* 0x000000ffff049224 */ /* 0x001fe400078e000e */
[----:B------:R-:W-:Y:S02]  /*d510*/  @!P1 IMAD.MOV.U32 R5, RZ, RZ, R15 ;  /* 0x000000ffff059224 */ /* 0x000fe400078e000f */
[-C--:B------:R-:W-:Y:S02]  /*d520*/  @!P0 IMAD R3, R40, R23.reuse, RZ ;  /* 0x0000001728038224 */ /* 0x080fe400078e02ff */
[----:B------:R-:W-:Y:S01]  /*d530*/  @!P4 IMAD R41, R41, R23, RZ ;  /* 0x000000172929c224 */ /* 0x000fe200078e02ff */
        /* <DEDUP_REMOVED lines=10> */
[----:B------:R-:W-:Y:S02]  /*d5e0*/  @!P1 IMAD R13, R42, R23, RZ ;  /* 0x000000172a0d9224 */ /* 0x000fe400078e02ff */
[----:B------:R0:W-:Y:S01]  /*d5f0*/  @!P0 STG.E.U8 desc[UR36][R4.64+0x20], R3 ;  /* 0x0000200304008986 */ /* 0x0001e2000c101124 */
[----:B------:R-:W-:-:S02]  /*d600*/  ISETP.LT.OR P0, PT, R217, 0x29, !P6 ;  /* 0x00000029d900780c */ /* 0x000fc40007701670 */
[----:B-1----:R-:W-:Y:S02]  /*d610*/  @!P1 IADD3.X R9, R15, UR44, RZ, P2, !PT ;  /* 0x0000002c0f099c10 */ /* 0x002fe400097fe4ff */
        /* <DEDUP_REMOVED lines=84> */
[----:B------:R-:W-:-:S04]  /*db60*/  @!P0 IMAD R3, R60, R23, RZ ;  /* 0x000000173c038224 */ /* 0x000fc800078e02ff */
[----:B------:R-:W-:Y:S01]  /*db70*/  @!P2 IMAD R61, R61, R23, RZ ;  /* 0x000000173d3da224 */ /* 0x000fe200078e02ff */
[----:B------:R0:W-:Y:S01]  /*db80*/  @!P4 STG.E.U8 desc[UR36][R4.64+0x41], R57 ;  /* 0x000041390400c986 */ /* 0x0001e2000c101124 */
[----:B------:R-:W-:-:S03]  /*db90*/  @!P3 IADD3 R6, P4, R14, UR45, RZ ;  /* 0x0000002d0e06bc10 */ /* 0x000fc6000ff9e0ff */
[----:B------:R1:W-:Y:S01]  /*dba0*/  @!P1 STG.E.U8 desc[UR36][R8.64+0x40], R11 ;  /* 0x0000400b08009986 */ /* 0x0003e2000c101124 */
[----:B------:R-:W-:Y:S02]  /*dbb0*/  ISETP.LT.OR P1, PT, R217, 0x49, !P5 ;  /* 0x00000049d900780c */ /* 0x000fe40006f21670 */
[----:B------:R-:W-:Y:S02]  /*dbc0*/  @!P3 IADD3.X R7, R15, UR44, RZ, P4, !PT ;  /* 0x0000002c0f07bc10 */ /* 0x000fe4000a7fe4ff */
[C---:B------:R-:W-:Y:S01]  /*dbd0*/  ISETP.LT.OR P4, PT, R217.reuse, 0x4a, !P5 ;  /* 0x0000004ad900780c */ /* 0x040fe20006f81670 */
[----:B0-----:R-:W-:Y:S02]  /*dbe0*/  @!P0 IMAD.MOV.U32 R4, RZ, RZ, R14 ;  /* 0x000000ffff048224 */ /* 0x001fe400078e000e */
[----:B------:R-:W-:Y:S01]  /*dbf0*/  @!P3 STG.E.U8 desc[UR36][R6.64+0x41], R59 ;  /* 0x0000413b0600b986 */ /* 0x000fe2000c101124 */
[----:B------:R-:W-:Y:S01]  /*dc00*/  @!P0 IMAD.MOV.U32 R5, RZ, RZ, R15 ;  /* 0x000000ffff058224 */ /* 0x000fe200078e000f */
[----:B------:R-:W-:-:S04]  /*dc10*/  ISETP.LT.OR P3, PT, R217, 0x51, !P6 ;  /* 0x00000051d900780c */ /* 0x000fc80007761670 */
[-C--:B------:R-:W-:Y:S01]  /*dc20*/  @!P1 IMAD R13, R62, R23.reuse, RZ ;  /* 0x000000173e0d9224 */ /* 0x080fe200078e02ff */
[----:B------:R0:W-:Y:S01]  /*dc30*/  @!P0 STG.E.U8 desc[UR36][R4.64+0x48], R3 ;  /* 0x0000480304008986 */ /* 0x0001e2000c101124 */
[----:B-1----:R-:W-:Y:S02]  /*dc40*/  @!P1 IADD3 R8, P0, R14, UR45, RZ ;  /* 0x0000002d0e089c10 */ /* 0x002fe4000ff1e0ff */
[----:B------:R-:W-:Y:S02]  /*dc50*/  @!P4 IMAD R63, R63, R23, RZ ;  /* 0x000000173f3fc224 */ /* 0x000fe400078e02ff */
[----:B------:R-:W-:Y:S02]  /*dc60*/  @!P1 IADD3.X R9, R15, UR44, RZ, P0, !PT ;  /* 0x0000002c0f099c10 */ /* 0x000fe400087fe4ff */
[----:B------:R-:W-:Y:S01]  /*dc70*/  ISETP.LT.OR P0, PT, R217, 0x52, !P6 ;  /* 0x00000052d900780c */ /* 0x000fe20007701670 */
[----:B0-----:R-:W-:Y:S02]  /*dc80*/  @!P2 IMAD.MOV.U32 R4, RZ, RZ, R14 ;  /* 0x000000ffff04a224 */ /* 0x001fe400078e000e */
[----:B------:R-:W-:-:S02]  /*dc90*/  @!P2 IMAD.MOV.U32 R5, RZ, RZ, R15 ;  /* 0x000000ffff05a224 */ /* 0x000fc400078e000f */
[----:B------:R-:W-:-:S03]  /*dca0*/  @!P3 IMAD R3, R64, R23, RZ ;  /* 0x000000174003b224 */ /* 0x000fc600078e02ff */
[----:B------:R0:W-:Y:S01]  /*dcb0*/  @!P2 STG.E.U8 desc[UR36][R4.64+0x49], R61 ;  /* 0x0000493d0400a986 */ /* 0x0001e2000c101124 */
[----:B------:R-:W-:-:S04]  /*dcc0*/  @!P4 IADD3 R10, P2, R14, UR45, RZ ;  /* 0x0000002d0e0acc10 */ /* 0x000fc8000ff5e0ff */
[----:B------:R-:W-:Y:S01]  /*dcd0*/  @!P0 IMAD R65, R65, R23, RZ ;  /* 0x0000001741418224 */ /* 0x000fe200078e02ff */
[----:B------:R-:W-:Y:S01]  /*dce0*/  @!P1 STG.E.U8 desc[UR36][R8.64+0x48], R13 ;  /* 0x0000480d08009986 */ /* 0x000fe2000c101124 */
[----:B------:R-:W-:Y:S02]  /*dcf0*/  @!P4 IADD3.X R11, R15, UR44, RZ, P2, !PT ;  /* 0x0000002c0f0bcc10 */ /* 0x000fe400097fe4ff */
[C---:B------:R-:W-:Y:S02]  /*dd00*/  ISETP.LT.OR P1, PT, R217.reuse, 0x51, !P5 ;  /* 0x00000051d900780c */ /* 0x040fe40006f21670 */
[C---:B------:R-:W-:Y:S01]  /*dd10*/  ISETP.LT.OR P2, PT, R217.reuse, 0x59, !P6 ;  /* 0x00000059d900780c */ /* 0x040fe20007741670 */
[----:B------:R-:W-:Y:S01]  /*dd20*/  @!P4 STG.E.U8 desc[UR36][R10.64+0x49], R63 ;  /* 0x0000493f0a00c986 */ /* 0x000fe2000c101124 */
[C---:B------:R-:W-:Y:S01]  /*dd30*/  ISETP.LT.OR P4, PT, R217.reuse, 0x59, !P5 ;  /* 0x00000059d900780c */ /* 0x040fe20006f81670 */
[----:B0-----:R-:W-:Y:S01]  /*dd40*/  @!P3 IMAD.MOV.U32 R4, RZ, RZ, R14 ;  /* 0x000000ffff04b224 */ /* 0x001fe200078e000e */
[----:B------:R-:W-:Y:S01]  /*dd50*/  ISETP.LT.OR P6, PT, R217, 0x5a, !P6 ;  /* 0x0000005ad900780c */ /* 0x000fe200077c1670 */
[----:B------:R-:W-:-:S05]  /*dd60*/  @!P3 IMAD.MOV.U32 R5, RZ, RZ, R15 ;  /* 0x000000ffff05b224 */ /* 0x000fca00078e000f */
[----:B------:R0:W-:Y:S01]  /*dd70*/  @!P3 STG.E.U8 desc[UR36][R4.64+0x50], R3 ;  /* 0x000050030400b986 */ /* 0x0001e2000c101124 */
[C---:B------:R-:W-:Y:S01]  /*dd80*/  ISETP.LT.OR P3, PT, R217.reuse, 0x52, !P5 ;  /* 0x00000052d900780c */ /* 0x040fe20006f61670 */
[-C--:B------:R-:W-:Y:S01]  /*dd90*/  @!P1 IMAD R21, R66, R23.reuse, RZ ;  /* 0x0000001742159224 */ /* 0x080fe200078e02ff */
[----:B------:R-:W-:Y:S02]  /*dda0*/  ISETP.LT.OR P5, PT, R217, 0x5a, !P5 ;  /* 0x0000005ad900780c */ /* 0x000fe40006fa1670 */
[-C--:B------:R-:W-:Y:S02]  /*ddb0*/  @!P4 IMAD R25, R70, R23.reuse, RZ ;  /* 0x000000174619c224 */ /* 0x080fe400078e02ff */
[----:B------:R-:W-:Y:S02]  /*ddc0*/  @!P6 IMAD R69, R69, R23, RZ ;  /* 0x000000174545e224 */ /* 0x000fe400078e02ff */
[----:B0-----:R-:W-:Y:S02]  /*ddd0*/  @!P0 IMAD.MOV.U32 R4, RZ, RZ, R14 ;  /* 0x000000ffff048224 */ /* 0x001fe400078e000e */
[----:B------:R-:W-:-:S03]  /*dde0*/  @!P0 IMAD.MOV.U32 R5, RZ, RZ, R15 ;  /* 0x000000ffff058224 */ /* 0x000fc600078e000f */
[-C--:B------:R-:W-:Y:S02]  /*ddf0*/  @!P3 IMAD R67, R67, R23.reuse, RZ ;  /* 0x000000174343b224 */ /* 0x080fe400078e02ff */
[-C--:B------:R-:W-:Y:S01]  /*de00*/  @!P2 IMAD R3, R68, R23.reuse, RZ ;  /* 0x000000174403a224 */ /* 0x080fe200078e02ff */
[----:B------:R0:W-:Y:S01]  /*de10*/  @!P0 STG.E.U8 desc[UR36][R4.64+0x51], R65 ;  /* 0x0000514104008986 */ /* 0x0001e2000c101124 */
[----:B------:R-:W-:Y:S01]  /*de20*/  @!P1 IADD3 R6, P0, R14, UR45, RZ ;  /* 0x0000002d0e069c10 */ /* 0x000fe2000ff1e0ff */
[----:B------:R-:W-:-:S03]  /*de30*/  @!P5 IMAD R71, R71, R23, RZ ;  /* 0x000000174747d224 */ /* 0x000fc600078e02ff */
[----:B------:R-:W-:Y:S02]  /*de40*/  @!P1 IADD3.X R7, R15, UR44, RZ, P0, !PT ;  /* 0x0000002c0f079c10 */ /* 0x000fe400087fe4ff */
[----:B------:R-:W-:-:S03]  /*de50*/  @!P3 IADD3 R8, P0, R14, UR45, RZ ;  /* 0x0000002d0e08bc10 */ /* 0x000fc6000ff1e0ff */
[----:B------:R4:W-:Y:S01]  /*de60*/  @!P1 STG.E.U8 desc[UR36][R6.64+0x50], R21 ;  /* 0x0000501506009986 */ /* 0x0009e2000c101124 */
[C---:B------:R-:W-:Y:S01]  /*de70*/  @!P4 IADD3 R10, P1, R14.reuse, UR45, RZ ;  /* 0x0000002d0e0acc10 */ /* 0x040fe2000ff3e0ff */
[----:B0-----:R-:W-:Y:S01]  /*de80*/  @!P2 IMAD.MOV.U32 R4, RZ, RZ, R14 ;  /* 0x000000ffff04a224 */ /* 0x001fe200078e000e */
[C---:B------:R-:W-:Y:S01]  /*de90*/  @!P3 IADD3.X R9, R15.reuse, UR44, RZ, P0, !PT ;  /* 0x0000002c0f09bc10 */ /* 0x040fe200087fe4ff */
[----:B------:R-:W-:Y:S01]  /*dea0*/  @!P2 IMAD.MOV.U32 R5, RZ, RZ, R15 ;  /* 0x000000ffff05a224 */ /* 0x000fe200078e000f */
[----:B------:R-:W-:Y:S02]  /*deb0*/  @!P5 IADD3 R12, P0, R14, UR45, RZ ;  /* 0x0000002d0e0cdc10 */ /* 0x000fe4000ff1e0ff */
[C---:B------:R-:W-:Y:S01]  /*dec0*/  @!P4 IADD3.X R11, R15.reuse, UR44, RZ, P1, !PT ;  /* 0x0000002c0f0bcc10 */ /* 0x040fe20008ffe4ff */
[----:B------:R4:W-:Y:S01]  /*ded0*/  @!P3 STG.E.U8 desc[UR36][R8.64+0x51], R67 ;  /* 0x000051430800b986 */ /* 0x0009e2000c101124 */
[----:B------:R-:W-:-:S03]  /*dee0*/  @!P5 IADD3.X R13, R15, UR44, RZ, P0, !PT ;  /* 0x0000002c0f0ddc10 */ /* 0x000fc600087fe4ff */
[----:B------:R4:W-:Y:S04]  /*def0*/  @!P2 STG.E.U8 desc[UR36][R4.64+0x58], R3 ;  /* 0x000058030400a986 */ /* 0x0009e8000c101124 */
[----:B------:R4:W-:Y:S04]  /*df00*/  @!P6 STG.E.U8 desc[UR36][R14.64+0x59], R69 ;  /* 0x000059450e00e986 */ /* 0x0009e8000c101124 */
[----:B------:R4:W-:Y:S04]  /*df10*/  @!P4 STG.E.U8 desc[UR36][R10.64+0x58], R25 ;  /* 0x000058190a00c986 */ /* 0x0009e8000c101124 */
[----:B------:R4:W-:Y:S02]  /*df20*/  @!P5 STG.E.U8 desc[UR36][R12.64+0x59], R71 ;  /* 0x000059470c00d986 */ /* 0x0009e4000c101124 */
.L_x_418:
[----:B------:R-:W-:Y:S05]  /*df30*/  BSYNC B0 ;  /* 0x0000000000007941 */ /* 0x000fea0003800000 */
.L_x_34:
[----:B------:R-:W-:Y:S01]  /*df40*/  ULDC UR4, c[0x0][0xc] ;  /* 0x0000030000047ab9 */ /* 0x000fe20000000800 */
[----:B------:R-:W-:Y:S01]  /*df50*/  ULDC UR5, c[0x0][0x10] ;  /* 0x0000040000057ab9 */ /* 0x000fe20000000800 */
[----:B--2-4-:R-:W2:Y:S01]  /*df60*/  LDC R3, c[0x0][0x14] ;  /* 0x00000500ff037b82 */ /* 0x014ea20000000800 */
[----:B------:R-:W-:Y:S01]  /*df70*/  UIMAD.WIDE.U32 UR4, UR4, UR5, URZ ;  /* 0x00000005040472a5 */ /* 0x000fe2000f8e003f */
[----:B------:R-:W-:Y:S01]  /*df80*/  PRMT R0, RZ, 0x7610, R0 ;  /* 0x00007610ff007816 */ /* 0x000fe20000000000 */
[----:B------:R-:W-:Y:S01]  /*df90*/  UMOV UR42, 0xffffffff ;  /* 0xffffffff002a7882 */ /* 0x000fe20000000000 */
[----:B------:R-:W-:-:S03]  /*dfa0*/  UMOV UR43, 0xffffffff ;  /* 0xffffffff002b7882 */ /* 0x000fc60000000000 */
[----:B--2---:R-:W-:-:S04]  /*dfb0*/  IMAD.WIDE.U32 R16, R3, UR4, R16 ;  /* 0x0000000403107c25 */ /* 0x004fc8000f8e0010 */
[----:B------:R-:W-:Y:S01]  /*dfc0*/  IMAD R3, R3, UR5, RZ ;  /* 0x0000000503037c24 */ /* 0x000fe2000f8e02ff */
[----:B------:R-:W-:Y:S02]  /*dfd0*/  ULDC.64 UR4, c[0x0][0x650] ;  /* 0x0001940000047ab9 */ /* 0x000fe40000000a00 */
[----:B------:R-:W-:Y:S01]  /*dfe0*/  ISETP.GE.U32.AND P0, PT, R16, UR4, PT ;  /* 0x0000000410007c0c */ /* 0x000fe2000bf06070 */
[----:B------:R-:W-:-:S05]  /*dff0*/  IMAD.IADD R17, R17, 0x1, R3 ;  /* 0x0000000111117824 */ /* 0x000fca00078e0203 */
[----:B------:R-:W-:-:S13]  /*e000*/  ISETP.GE.U32.AND.EX P0, PT, R17, UR5, PT, P0 ;  /* 0x0000000511007c0c */ /* 0x000fda000bf06100 */
[----:B------:R-:W-:Y:S05]  /*e010*/  @P0 BRA `(.L_x_419) ;  /* 0x0000000400880947 */ /* 0x000fea0003800000 */
[----:B------:R-:W2:Y:S01]  /*e020*/  S2UR UR6, SR_CTAID.X ;  /* 0x00000000000679c3 */ /* 0x000ea20000002500 */
[----:B------:R-:W-:Y:S01]  /*e030*/  ULDC.64 UR12, c[0x0][0x628] ;  /* 0x00018a00000c7ab9 */ /* 0x000fe20000000a00 */
[----:B------:R-:W-:Y:S01]  /*e040*/  ULDC UR4, c[0x0][0x150] ;  /* 0x0000540000047ab9 */ /* 0x000fe20000000800 */
[----:B------:R-:W-:Y:S01]  /*e050*/  ISETP.NE.U32.AND P0, PT, RZ, UR12, PT ;  /* 0x0000000cff007c0c */ /* 0x000fe2000bf05070 */
[----:B------:R-:W-:Y:S01]  /*e060*/  ULDC UR15, c[0x0][0x630] ;  /* 0x00018c00000f7ab9 */ /* 0x000fe20000000800 */
[C---:B------:R-:W-:Y:S01]  /*e070*/  R2UR UR16, R16.reuse ;  /* 0x00000000101072ca */ /* 0x040fe200000e0000 */
[----:B------:R-:W-:Y:S01]  /*e080*/  ULDC UR18, c[0x0][0x154] ;  /* 0x0000550000127ab9 */ /* 0x000fe20000000800 */
[----:B------:R-:W-:Y:S01]  /*e090*/  ISETP.NE.AND.EX P0, PT, RZ, UR13, PT, P0 ;  /* 0x0000000dff007c0c */ /* 0x000fe2000bf05300 */
[----:B------:R-:W4:Y:S01]  /*e0a0*/  S2UR UR19, SR_CTAID.Y ;  /* 0x00000000001379c3 */ /* 0x000f220000002600 */
[----:B------:R-:W-:Y:S02]  /*e0b0*/  R2UR UR17, R17 ;  /* 0x00000000111172ca */ /* 0x000fe400000e0000 */
[----:B------:R-:W-:-:S02]  /*e0c0*/  R2UR UR10, R16 ;  /* 0x00000000100a72ca */ /* 0x000fc400000e0000 */
[----:B------:R-:W-:Y:S02]  /*e0d0*/  R2UR UR11, R17 ;  /* 0x00000000110b72ca */ /* 0x000fe400000e0000 */
[----:B--2---:R-:W-:-:S05]  /*e0e0*/  I2FP.F32.U32 R0, UR6 ;  /* 0x0000000600007c45 */ /* 0x004fca0008201000 */
[----:B------:R-:W-:-:S04]  /*e0f0*/  FMUL R0, R0, UR4 ;  /* 0x0000000400007c20 */ /* 0x000fc80008400000 */
[----:B------:R2:W0:Y:S01]  /*e100*/  F2I.U32.TRUNC.NTZ R3, R0 ;  /* 0x0000000000037305 */ /* 0x000422000020f000 */
[----:B----4-:R-:W-:Y:S05]  /*e110*/  @!P0 BRA `(.L_x_420) ;  /* 0x0000000000308947 */ /* 0x010fea0003800000 */
        /* <DEDUP_REMOVED lines=12> */
.L_x_420:
[----:B------:R-:W-:Y:S01]  /*e1e0*/  USHF.R.U64 UR43, UR10, UR15, UR11 ;  /* 0x0000000f0a2b7299 */ /* 0x000fe2000800120b */
[----:B--2---:R-:W-:Y:S01]  /*e1f0*/  I2FP.F32.U32 R0, UR19 ;  /* 0x0000001300007c45 */ /* 0x004fe20008201000 */
[----:B------:R-:W-:Y:S01]  /*e200*/  USHF.R.U32.HI UR4, URZ, UR15, UR11 ;  /* 0x0000000f3f047299 */ /* 0x000fe2000801160b */
[----:B0-----:R-:W-:Y:S01]  /*e210*/  R2UR UR14, R3 ;  /* 0x00000000030e72ca */ /* 0x001fe200000e0000 */
[----:B------:R-:W-:Y:S02]  /*e220*/  UIADD3 UR9, UP0, URZ, -UR43, URZ ;  /* 0x8000002b3f097290 */ /* 0x000fe4000ff1e03f */
[----:B------:R-:W-:Y:S01]  /*e230*/  FMUL R0, R0, UR18 ;  /* 0x0000001200007c20 */ /* 0x000fe20008400000 */
[----:B------:R-:W-:Y:S01]  /*e240*/  ULDC.64 UR12, c[0x0][0x620] ;  /* 0x00018800000c7ab9 */ /* 0x000fe20000000a00 */
[----:B------:R-:W-:Y:S01]  /*e250*/  UIADD3.X UR4, URZ, ~UR4, URZ, UP0, !UPT ;  /* 0x800000043f047290 */ /* 0x000fe200087fe43f */
[----:B------:R-:W-:Y:S01]  /*e260*/  UMOV UR10, UR16 ;  /* 0x00000010000a7c82 */ /* 0x000fe20008000000 */
[----:B------:R-:W-:-:S02]  /*e270*/  UMOV UR11, UR17 ;  /* 0x00000011000b7c82 */ /* 0x000fc40008000000 */
[----:B------:R-:W-:Y:S01]  /*e280*/  UIMAD UR4, UR4, UR12, URZ ;  /* 0x0000000c040472a4 */ /* 0x000fe2000f8e023f */
[----:B------:R-:W0:Y:S01]  /*e290*/  F2I.U32.TRUNC.NTZ R0, R0 ;  /* 0x0000000000007305 */ /* 0x000e22000020f000 */
[----:B------:R-:W-:Y:S02]  /*e2a0*/  UIMAD.WIDE.U32 UR10, UR9, UR12, UR10 ;  /* 0x0000000c090a72a5 */ /* 0x000fe4000f8e000a */
[----:B------:R-:W-:Y:S01]  /*e2b0*/  UIMAD UR9, UR9, UR13, UR4 ;  /* 0x0000000d090972a4 */ /* 0x000fe2000f8e0204 */
[----:B------:R-:W-:Y:S01]  /*e2c0*/  ULDC UR12, c[0x0][0x618] ;  /* 0x00018600000c7ab9 */ /* 0x000fe20000000800 */
[----:B------:R-:W-:Y:S02]  /*e2d0*/  ULDC UR21, c[0x0][0x658] ;  /* 0x0001960000157ab9 */ /* 0x000fe40000000800 */
[----:B------:R-:W-:Y:S01]  /*e2e0*/  UIADD3 UR9, UR11, UR9, URZ ;  /* 0x000000090b097290 */ /* 0x000fe2000fffe03f */
[----:B------:R-:W-:Y:S01]  /*e2f0*/  UMOV UR16, 0xffffffff ;  /* 0xffffffff00107882 */ /* 0x000fe20000000000 */
[----:B------:R-:W-:Y:S01]  /*e300*/  ULDC.64 UR4, c[0x0][0x640] ;  /* 0x0001900000047ab9 */ /* 0x000fe20000000a00 */
[----:B------:R-:W-:Y:S01]  /*e310*/  USHF.L.U32 UR16, UR16, UR21, URZ ;  /* 0x0000001510107299 */ /* 0x000fe2000800063f */
[----:B------:R-:W-:Y:S01]  /*e320*/  ISETP.NE.U32.AND P0, PT, RZ, UR4, PT ;  /* 0x00000004ff007c0c */ /* 0x000fe2000bf05070 */
[----:B------:R-:W-:-:S02]  /*e330*/  USHF.R.U64 UR17, UR10, UR12, UR9 ;  /* 0x0000000c0a117299 */ /* 0x000fc40008001209 */
[----:B------:R-:W-:Y:S01]  /*e340*/  USHF.R.U32.HI UR9, URZ, UR12, UR9 ;  /* 0x0000000c3f097299 */ /* 0x000fe20008011609 */
[----:B0-----:R-:W-:Y:S01]  /*e350*/  R2UR UR15, R0 ;  /* 0x00000000000f72ca */ /* 0x001fe200000e0000 */
[----:B------:R-:W-:Y:S01]  /*e360*/  ULDC UR18, c[0x0][0x608] ;  /* 0x0001820000127ab9 */ /* 0x000fe20000000800 */
[----:B------:R-:W-:Y:S01]  /*e370*/  ULOP3.LUT UR41, URZ, UR16, URZ, 0x33, !UPT ;  /* 0x000000103f297292 */ /* 0x000fe2000f8e333f */
[----:B------:R-:W-:Y:S01]  /*e380*/  ISETP.NE.AND.EX P0, PT, RZ, UR5, PT, P0 ;  /* 0x00000005ff007c0c */ /* 0x000fe2000bf05300 */
[----:B------:R-:W-:Y:S02]  /*e390*/  USHF.R.U64 UR16, UR17, UR18, UR9 ;  /* 0x0000001211107299 */ /* 0x000fe40008001209 */
[----:B------:R-:W-:Y:S02]  /*e3a0*/  USHF.R.U32.HI UR9, URZ, UR18, UR9 ;  /* 0x000000123f097299 */ /* 0x000fe40008011609 */
[----:B------:R-:W-:Y:S02]  /*e3b0*/  UIADD3 UR14, -UR14, URZ, URZ ;  /* 0x0000003f0e0e7290 */ /* 0x000fe4000fffe13f */
[----:B------:R-:W-:Y:S01]  /*e3c0*/  USHF.R.U64 UR18, UR16, UR21, UR9 ;  /* 0x0000001510127299 */ /* 0x000fe20008001209 */
[----:B------:R-:W-:Y:S01]  /*e3d0*/  UMOV UR20, 0x1 ;  /* 0x0000000100147882 */ /* 0x000fe20000000000 */
[----:B------:R-:W-:Y:S01]  /*e3e0*/  ULDC UR13, c[0x0][0x144] ;  /* 0x00005100000d7ab9 */ /* 0x000fe20000000800 */
[----:B------:R-:W-:Y:S01]  /*e3f0*/  ULDC UR7, c[0x0][0x600] ;  /* 0x0001800000077ab9 */ /* 0x000fe20000000800 */
[----:B------:R-:W-:-:S02]  /*e400*/  USHF.L.U32 UR24, UR20, UR21, URZ ;  /* 0x0000001514187299 */ /* 0x000fc4000800063f */
[----:B------:R-:W-:Y:S02]  /*e410*/  USHF.R.U32.HI UR9, URZ, UR21, UR9 ;  /* 0x000000153f097299 */ /* 0x000fe40008011609 */
[----:B------:R-:W-:Y:S02]  /*e420*/  UIMAD UR21, UR13, UR14, UR6 ;  /* 0x0000000e0d1572a4 */ /* 0x000fe4000f8e0206 */
[----:B------:R-:W-:Y:S02]  /*e430*/  UIADD3 UR8, UR7, -0x1, URZ ;  /* 0xffffffff07087890 */ /* 0x000fe4000fffe03f */
[----:B------:R-:W-:Y:S01]  /*e440*/  UIADD3 UR20, -UR15, URZ, URZ ;  /* 0x0000003f0f147290 */ /* 0x000fe2000fffe13f */
[----:B------:R-:W-:Y:S01]  /*e450*/  ULDC UR25, c[0x0][0x148] ;  /* 0x0000520000197ab9 */ /* 0x000fe20000000800 */
[----:B------:R-:W-:Y:S01]  /*e460*/  ULDC UR22, c[0x0][0x648] ;  /* 0x0001920000167ab9 */ /* 0x000fe20000000800 */
[----:B------:R-:W-:Y:S01]  /*e470*/  ULDC UR23, c[0x0][0x638] ;  /* 0x00018e0000177ab9 */ /* 0x000fe20000000800 */
        /* <DEDUP_REMOVED lines=14> */
.L_x_421:
[----:B------:R-:W-:Y:S01]  /*e560*/  UISETP.NE.AND UP0, UPT, UR47, URZ, UPT ;  /* 0x0000003f2f00728c */ /* 0x000fe2000bf05270 */
[----:B------:R-:W-:Y:S01]  /*e570*/  IMAD.MOV.U32 R0, RZ, RZ, 0x1 ;  /* 0x00000001ff007424 */ /* 0x000fe200078e00ff */
[----:B------:R-:W-:Y:S02]  /*e580*/  USHF.R.U64 UR4, UR6, UR22, UR9 ;  /* 0x0000001606047299 */ /* 0x000fe40008001209 */
[----:B------:R-:W-:Y:S02]  /*e590*/  ULOP3.LUT UR41, UR16, UR41, URZ, 0xc0, !UPT ;  /* 0x0000002910297292 */ /* 0x000fe4000f8ec03f */
[----:B------:R-:W-:Y:S02]  /*e5a0*/  UIADD3 UR5, -UR4, URZ, URZ ;  /* 0x0000003f04057290 */ /* 0x000fe4000fffe13f */
[----:B------:R-:W-:Y:S02]  /*e5b0*/  UIMAD UR41, UR24, UR4, UR41 ;  /* 0x00000004182972a4 */ /* 0x000fe4000f8e0229 */
[----:B------:R-:W-:-:S02]  /*e5c0*/  ULOP3.LUT UR8, UR17, UR8, URZ, 0xc0, !UPT ;  /* 0x0000000811087292 */ /* 0x000fc4000f8ec03f */
[----:B------:R-:W-:Y:S02]  /*e5d0*/  @UP0 UIMAD UR21, UR25, UR20, UR19 ;  /* 0x00000014191502a4 */ /* 0x000fe4000f8e0213 */
[----:B------:R-:W-:-:S03]  /*e5e0*/  UIMAD UR4, UR5, UR23, UR18 ;  /* 0x00000017050472a4 */ /* 0x000fc6000f8e0212 */
[----:B------:R-:W-:Y:S01]  /*e5f0*/  ULDC UR5, c[0x0][0x610] ;  /* 0x0001840000057ab9 */ /* 0x000fe20000000800 */
[----:B------:R-:W-:Y:S02]  /*e600*/  UIMAD UR4, UR4, UR7, UR8 ;  /* 0x00000007040472a4 */ /* 0x000fe4000f8e0208 */
[----:B------:R-:W-:-:S04]  /*e610*/  UIMAD UR41, UR41, UR5, UR21 ;  /* 0x00000005292972a4 */ /* 0x000fc8000f8e0215 */
[----:B------:R-:W-:Y:S02]  /*e620*/  USEL UR42, UR4, UR41, !UP0 ;  /* 0x00000029042a7287 */ /* 0x000fe4000c000000 */
[----:B------:R-:W-:-:S12]  /*e630*/  USEL UR41, UR41, UR4, !UP0 ;  /* 0x0000000429297287 */ /* 0x000fd8000c000000 */
.L_x_419:
[----:B------:R-:W-:-:S13]  /*e640*/  LOP3.LUT P0, RZ, R0, 0xff, RZ, 0xc0, !PT ;  /* 0x000000ff00ff7812 */ /* 0x000fda000780c0ff */
[----:B------:R-:W-:Y:S05]  /*e650*/  @P0 BRA `(.L_x_422) ;  /* 0xffffff2c00580947 */ /* 0x000fea000383ffff */
[----:B------:R-:W-:Y:S05]  /*e660*/  EXIT ;  /* 0x000000000000794d */ /* 0x000fea0003800000 */
.L_x_7:
[----:B------:R-:W-:Y:S01]  /*e670*/  ULDC.64 UR4, c[0x0][0x650] ;  /* 0x0001940000047ab9 */ /* 0x000fe20000000a00 */
[----:B------:R-:W-:Y:S01]  /*e680*/  PRMT R0, RZ, 0x7610, R0 ;  /* 0x00007610ff007816 */ /* 0x000fe20000000000 */
[----:B------:R-:W-:Y:S01]  /*e690*/  IMAD.MOV.U32 R4, RZ, RZ, -0x1 ;  /* 0xffffffffff047424 */ /* 0x000fe200078e00ff */
[----:B------:R-:W-:Y:S01]  /*e6a0*/  ISETP.GE.U32.AND P0, PT, R16, UR4, PT ;  /* 0x0000000410007c0c */ /* 0x000fe2000bf06070 */
[----:B------:R-:W-:Y:S02]  /*e6b0*/  IMAD.MOV.U32 R6, RZ, RZ, -0x1 ;  /* 0xffffffffff067424 */ /* 0x000fe400078e00ff */
[----:B------:R-:W-:Y:S01]  /*e6c0*/  IMAD.MOV.U32 R8, RZ, RZ, -0x1 ;  /* 0xffffffffff087424 */ /* 0x000fe200078e00ff */
        /* <DEDUP_REMOVED lines=22> */
.L_x_424:
[----:B------:R-:W-:Y:S01]  /*e830*/  USHF.R.U64 UR4, UR14, UR19, UR15 ;  /* 0x000000130e047299 */ /* 0x000fe2000800120f */
[----:B------:R-:W-:Y:S01]  /*e840*/  R2UR UR7, R17 ;  /* 0x00000000110772ca */ /* 0x000fe200000e0000 */
[----:B------:R-:W-:Y:S02]  /*e850*/  USHF.R.U32.HI UR5, URZ, UR19, UR15 ;  /* 0x000000133f057299 */ /* 0x000fe4000801160f */
[----:B------:R-:W-:Y:S01]  /*e860*/  UIADD3 UR13, UP0, URZ, -UR4, URZ ;  /* 0x800000043f0d7290 */ /* 0x000fe2000ff1e03f */
[----:B------:R-:W-:Y:S01]  /*e870*/  ULDC.64 UR14, c[0x0][0x620] ;  /* 0x00018800000e7ab9 */ /* 0x000fe20000000a00 */
[----:B------:R-:W-:Y:S02]  /*e880*/  UMOV UR6, UR20 ;  /* 0x0000001400067c82 */ /* 0x000fe40008000000 */
[----:B------:R-:W-:Y:S02]  /*e890*/  UIADD3.X UR5, URZ, ~UR5, URZ, UP0, !UPT ;  /* 0x800000053f057290 */ /* 0x000fe400087fe43f */
[----:B------:R-:W-:-:S02]  /*e8a0*/  UISETP.NE.AND UP1, UPT, UR47, URZ, UPT ;  /* 0x0000003f2f00728c */ /* 0x000fc4000bf25270 */
[----:B------:R-:W-:Y:S02]  /*e8b0*/  UIMAD UR5, UR5, UR14, URZ ;  /* 0x0000000e050572a4 */ /* 0x000fe4000f8e023f */
[----:B------:R-:W-:Y:S02]  /*e8c0*/  UIMAD.WIDE.U32 UR6, UR13, UR14, UR6 ;  /* 0x0000000e0d0672a5 */ /* 0x000fe4000f8e0006 */
[----:B------:R-:W-:Y:S01]  /*e8d0*/  UIMAD UR5, UR13, UR15, UR5 ;  /* 0x0000000f0d0572a4 */ /* 0x000fe2000f8e0205 */
[----:B------:R-:W-:Y:S02]  /*e8e0*/  ULDC UR14, c[0x0][0x608] ;  /* 0x00018200000e7ab9 */ /* 0x000fe40000000800 */
[----:B------:R-:W-:Y:S01]  /*e8f0*/  ULDC UR13, c[0x0][0x618] ;  /* 0x00018600000d7ab9 */ /* 0x000fe20000000800 */
[----:B------:R-:W-:Y:S01]  /*e900*/  UIADD3 UR5, UR7, UR5, URZ ;  /* 0x0000000507057290 */ /* 0x000fe2000fffe03f */
[----:B------:R-:W-:Y:S01]  /*e910*/  ULDC UR22, c[0x0][0x658] ;  /* 0x0001960000167ab9 */ /* 0x000fe20000000800 */
[----:B------:R-:W-:-:S02]  /*e920*/  @UP1 UIMAD UR8, UR11, UR12, UR10 ;  /* 0x0000000c0b0812a4 */ /* 0x000fc4000f8e020a */
[----:B------:R-:W-:Y:S02]  /*e930*/  USHF.R.U64 UR17, UR6, UR13, UR5 ;  /* 0x0000000d06117299 */ /* 0x000fe40008001205 */
[----:B------:R-:W-:Y:S01]  /*e940*/  USHF.R.U32.HI UR5, URZ, UR13, UR5 ;  /* 0x0000000d3f057299 */ /* 0x000fe20008011605 */
[----:B------:R-:W-:Y:S01]  /*e950*/  ULDC.64 UR6, c[0x0][0x640] ;  /* 0x0001900000067ab9 */ /* 0x000fe20000000a00 */
[----:B------:R-:W-:Y:S01]  /*e960*/  UMOV UR10, 0xffffffff ;  /* 0xffffffff000a7882 */ /* 0x000fe20000000000 */
[----:B------:R-:W-:Y:S01]  /*e970*/  ISETP.NE.U32.AND P0, PT, RZ, UR6, PT ;  /* 0x00000006ff007c0c */ /* 0x000fe2000bf05070 */
[----:B------:R-:W-:Y:S02]  /*e980*/  USHF.R.U64 UR18, UR17, UR14, UR5 ;  /* 0x0000000e11127299 */ /* 0x000fe40008001205 */
[----:B------:R-:W-:Y:S01]  /*e990*/  USHF.R.U32.HI UR5, URZ, UR14, UR5 ;  /* 0x0000000e3f057299 */ /* 0x000fe20008011605 */
[----:B------:R-:W-:Y:S01]  /*e9a0*/  ISETP.NE.AND.EX P0, PT, RZ, UR7, PT, P0 ;  /* 0x00000007ff007c0c */ /* 0x000fe2000bf05300 */
[----:B------:R-:W-:-:S02]  /*e9b0*/  USHF.L.U32 UR11, UR10, UR22, URZ ;  /* 0x000000160a0b7299 */ /* 0x000fc4000800063f */
[----:B------:R-:W-:Y:S01]  /*e9c0*/  USHF.R.U64 UR19, UR18, UR22, UR5 ;  /* 0x0000001612137299 */ /* 0x000fe20008001205 */
[----:B------:R-:W-:Y:S01]  /*e9d0*/  ULDC UR20, c[0x0][0x600] ;  /* 0x0001800000147ab9 */ /* 0x000fe20000000800 */
[----:B------:R-:W-:Y:S02]  /*e9e0*/  USHF.R.U32.HI UR10, URZ, UR22, UR5 ;  /* 0x000000163f0a7299 */ /* 0x000fe40008011605 */
[----:B------:R-:W-:Y:S02]  /*e9f0*/  UIADD3 UR21, UR20, -0x1, URZ ;  /* 0xffffffff14157890 */ /* 0x000fe4000fffe03f */
[----:B------:R-:W-:Y:S01]  /*ea00*/  ULOP3.LUT UR26, URZ, UR11, URZ, 0x33, !UPT ;  /* 0x0000000b3f1a7292 */ /* 0x000fe2000f8e333f */
        /* <DEDUP_REMOVED lines=17> */
.L_x_425:
[----:B------:R-:W-:Y:S01]  /*eb20*/  USHF.R.U64 UR6, UR5, UR23, UR10 ;  /* 0x0000001705067299 */ /* 0x000fe2000800120a */
[----:B------:R-:W-:Y:S01]  /*eb30*/  IMAD.MOV.U32 R0, RZ, RZ, 0x1 ;  /* 0x00000001ff007424 */ /* 0x000fe200078e00ff */
[----:B------:R-:W-:Y:S01]  /*eb40*/  USHF.L.U32 UR25, UR25, UR22, URZ ;  /* 0x0000001619197299 */ /* 0x000fe2000800063f */
[----:B------:R-:W-:Y:S01]  /*eb50*/  IMAD.U32 R8, RZ, RZ, UR4 ;  /* 0x00000004ff087e24 */ /* 0x000fe2000f8e00ff */
[----:B------:R-:W-:Y:S02]  /*eb60*/  ULOP3.LUT UR5, UR18, UR26, URZ, 0xc0, !UPT ;  /* 0x0000001a12057292 */ /* 0x000fe4000f8ec03f */
[----:B------:R-:W-:Y:S02]  /*eb70*/  UIADD3 UR7, -UR6, URZ, URZ ;  /* 0x0000003f06077290 */ /* 0x000fe4000fffe13f */
[----:B------:R-:W-:Y:S02]  /*eb80*/  UIMAD UR6, UR25, UR6, UR5 ;  /* 0x00000006190672a4 */ /* 0x000fe4000f8e0205 */
[----:B------:R-:W-:-:S02]  /*eb90*/  ULOP3.LUT UR17, UR17, UR21, URZ, 0xc0, !UPT ;  /* 0x0000001511117292 */ /* 0x000fc4000f8ec03f */
[----:B------:R-:W-:Y:S02]  /*eba0*/  UIMAD UR5, UR7, UR24, UR19 ;  /* 0x00000018070572a4 */ /* 0x000fe4000f8e0213 */
[----:B------:R-:W-:Y:S01]  /*ebb0*/  UISETP.NE.AND UP0, UPT, UR47, URZ, UPT ;  /* 0x0000003f2f00728c */ /* 0x000fe2000bf05270 */
[----:B------:R-:W-:Y:S01]  /*ebc0*/  ULDC UR7, c[0x0][0x610] ;  /* 0x0001840000077ab9 */ /* 0x000fe20000000800 */
[----:B------:R-:W-:Y:S02]  /*ebd0*/  UIMAD UR5, UR5, UR20, UR17 ;  /* 0x00000014050572a4 */ /* 0x000fe4000f8e0211 */
[----:B------:R-:W-:-:S04]  /*ebe0*/  UIMAD UR8, UR6, UR7, UR8 ;  /* 0x00000007060872a4 */ /* 0x000fc8000f8e0208 */
[----:B------:R-:W-:Y:S02]  /*ebf0*/  USEL UR6, UR5, UR8, !UP0 ;  /* 0x0000000805067287 */ /* 0x000fe4000c000000 */
[----:B------:R-:W-:-:S04]  /*ec00*/  USEL UR8, UR8, UR5, !UP0 ;  /* 0x0000000508087287 */ /* 0x000fc8000c000000 */
[----:B------:R-:W-:Y:S02]  /*ec10*/  IMAD.U32 R6, RZ, RZ, UR6 ;  /* 0x00000006ff067e24 */ /* 0x000fe4000f8e00ff */
[----:B------:R-:W-:-:S07]  /*ec20*/  IMAD.U32 R4, RZ, RZ, UR8 ;  /* 0x00000008ff047e24 */ /* 0x000fce000f8e00ff */
.L_x_423:
[----:B------:R-:W-:-:S08]  /*ec30*/  NOP ;  /* 0x0000000000007918 */ /* 0x000fd00000000000 */
[----:B------:R-:W0:-:S00]  /*ec40*/  USETMAXREG.DEALLOC.CTAPOOL 0x28 ;  /* 0x00000028000079c8 */ /* 0x000e0000080e0500 */
[----:B------:R-:W-:-:S13]  /*ec50*/  ISETP.NE.AND P0, PT, RZ, UR9, PT ;  /* 0x00000009ff007c0c */ /* 0x000fda000bf05270 */
[----:B------:R-:W-:Y:S05]  /*ec60*/  @P0 EXIT ;  /* 0x000000000000094d */ /* 0x000fea0003800000 */
[----:B0-----:R-:W-:Y:S01]  /*ec70*/  LOP3.LUT P0, RZ, R0, 0xff, RZ, 0xc0, !PT ;  /* 0x000000ff00ff7812 */ /* 0x001fe2000780c0ff */
[----:B------:R-:W-:Y:S02]  /*ec80*/  IMAD.MOV.U32 R10, RZ, RZ, 0x1 ;  /* 0x00000001ff0a7424 */ /* 0x000fe400078e00ff */
[----:B------:R-:W-:-:S10]  /*ec90*/  IMAD.MOV.U32 R12, RZ, RZ, RZ ;  /* 0x000000ffff0c7224 */ /* 0x000fd400078e00ff */
[----:B------:R-:W-:Y:S05]  /*eca0*/  @!P0 BRA `(.L_x_426) ;  /* 0x0000000c00588947 */ /* 0x000fea0003800000 */
[----:B------:R-:W0:Y:S01]  /*ecb0*/  S2R R3, SR_CgaCtaId ;  /* 0x0000000000037919 */ /* 0x000e220000008800 */
[----:B------:R-:W-:Y:S01]  /*ecc0*/  ULDC UR4, c[0x0][0x28c] ;  /* 0x0000a30000047ab9 */ /* 0x000fe20000000800 */
[----:B------:R-:W-:Y:S01]  /*ecd0*/  ULDC UR6, c[0x0][0x658] ;  /* 0x0001960000067ab9 */ /* 0x000fe20000000800 */
[----:B------:R-:W-:Y:S01]  /*ece0*/  UIADD3 UR10, UR4, 0x3f, URZ ;  /* 0x0000003f040a7890 */ /* 0x000fe2000fffe03f */
[----:B------:R-:W-:Y:S01]  /*ecf0*/  IMAD.MOV.U32 R0, RZ, RZ, 0xc00 ;  /* 0x00000c00ff007424 */ /* 0x000fe200078e00ff */
[----:B------:R-:W-:Y:S01]  /*ed00*/  UMOV UR7, 0xffffffff ;  /* 0xffffffff00077882 */ /* 0x000fe20000000000 */
[----:B------:R-:W-:Y:S01]  /*ed10*/  ULDC UR5, c[0x0][0x600] ;  /* 0x0001800000057ab9 */ /* 0x000fe20000000800 */
[----:B------:R-:W-:Y:S01]  /*ed20*/  UMOV UR9, 0x1 ;  /* 0x0000000100097882 */ /* 0x000fe20000000000 */
[----:B------:R-:W-:Y:S01]  /*ed30*/  USHF.L.U32 UR7, UR7, UR6, URZ ;  /* 0x0000000607077299 */ /* 0x000fe2000800063f */
[----:B------:R-:W-:Y:S01]  /*ed40*/  BSSY B0, `(.L_x_426) ;  /* 0x00000cc000007945 */ /* 0x000fe20003800000 */
[----:B------:R-:W-:Y:S01]  /*ed50*/  UIADD3 UR4, UR5, -0x1, URZ ;  /* 0xffffffff05047890 */ /* 0x000fe2000fffe03f */
[----:B------:R-:W-:Y:S01]  /*ed60*/  IMAD.MOV.U32 R11, RZ, RZ, 0x1 ;  /* 0x00000001ff0b7424 */ /* 0x000fe200078e00ff */
[----:B------:R-:W-:Y:S01]  /*ed70*/  USHF.R.S32.HI UR11, URZ, 0x1f, UR10 ;  /* 0x0000001f3f0b7899 */ /* 0x000fe2000801140a */
[----:B------:R-:W-:Y:S01]  /*ed80*/  IMAD.MOV.U32 R10, RZ, RZ, 0x1 ;  /* 0x00000001ff0a7424 */ /* 0x000fe200078e00ff */
[----:B------:R-:W-:Y:S01]  /*ed90*/  ULDC UR8, c[0x0][0xc] ;  /* 0x0000030000087ab9 */ /* 0x000fe20000000800 */
[----:B------:R-:W-:Y:S01]  /*eda0*/  USHF.L.U32 UR5, UR9, UR6, URZ ;  /* 0x0000000609057299 */ /* 0x000fe2000800063f */
[----:B------:R-:W-:Y:S01]  /*edb0*/  IMAD.MOV.U32 R12, RZ, RZ, RZ ;  /* 0x000000ffff0c7224 */ /* 0x000fe200078e00ff */
[----:B------:R-:W-:Y:S01]  /*edc0*/  ULEA.HI UR11, UR11, UR10, URZ, 0x6 ;  /* 0x0000000a0b0b7291 */ /* 0x000fe2000f8f303f */
[----:B------:R-:W-:Y:S01]  /*edd0*/  ULDC UR9, c[0x0][0x10] ;  /* 0x0000040000097ab9 */ /* 0x000fe20000000800 */
[----:B------:R-:W-:-:S02]  /*ede0*/  ULOP3.LUT UR6, URZ, UR7, URZ, 0x33, !UPT ;  /* 0x000000073f067292 */ /* 0x000fc4000f8e333f */
[----:B------:R-:W-:Y:S01]  /*edf0*/  UIMAD.WIDE.U32 UR8, UR8, UR9, URZ ;  /* 0x00000009080872a5 */ /* 0x000fe2000f8e003f */
[----:B------:R-:W-:Y:S01]  /*ee00*/  ULDC UR7, c[0x0][0x14] ;  /* 0x0000050000077ab9 */ /* 0x000fe20000000800 */
[----:B------:R-:W-:Y:S02]  /*ee10*/  USHF.R.S32.HI UR19, URZ, 0x6, UR11 ;  /* 0x000000063f137899 */ /* 0x000fe4000801140b */
[----:B------:R-:W-:Y:S02]  /*ee20*/  UIMAD.WIDE.U32 UR22, UR8, UR7, URZ ;  /* 0x00000007081672a5 */ /* 0x000fe4000f8e003f */
[----:B------:R-:W-:Y:S02]  /*ee30*/  UIMAD UR13, UR9, UR7, URZ ;  /* 0x00000007090d72a4 */ /* 0x000fe4000f8e023f */
[----:B------:R-:W-:Y:S01]  /*ee40*/  ULOP3.LUT UR26, UR40, 0x2, URZ, 0xfc, !UPT ;  /* 0x00000002281a7892 */ /* 0x000fe2000f8efc3f */
[----:B0-----:R-:W-:Y:S01]  /*ee50*/  LOP3.LUT R3, R3, 0x1, RZ, 0xc0, !PT ;  /* 0x0000000103037812 */ /* 0x001fe200078ec0ff */
[----:B------:R-:W-:-:S02]  /*ee60*/  UIADD3 UR13, UR23, UR13, URZ ;  /* 0x0000000d170d7290 */ /* 0x000fc4000fffe03f */
[----:B------:R-:W-:Y:S02]  /*ee70*/  UIADD3 UR27, UR19, 0x1, URZ ;  /* 0x00000001131b7890 */ /* 0x000fe4000fffe03f */
[----:B------:R-:W-:Y:S01]  /*ee80*/  IMAD R0, R3, R0, 0x28100 ;  /* 0x0002810003007424 */ /* 0x000fe200078e0200 */
[----:B------:R-:W-:-:S09]  /*ee90*/  ULDC.64 UR24, c[0x0][0x198] ;  /* 0x0000660000187ab9 */ /* 0x000fd20000000a00 */
.L_x_437:
[----:B------:R-:W-:-:S03]  /*eea0*/  UMOV UR7, 0xffffffff ;  /* 0xffffffff00077882 */ /* 0x000fc60000000000 */
[----:B------:R-:W-:Y:S05]  /*eeb0*/  BRA.DIV UR7, `(.L_x_427) ;  /* 0x0000000e07e47947 */ /* 0x000fea000b800000 */
[----:B------:R-:W-:-:S13]  /*eec0*/  ELECT P6, URZ, PT ;  /* 0x00000000003f782f */ /* 0x000fda00038c0000 */
.L_x_449:
[----:B------:R-:W0:Y:S01]  /*eed0*/  LDC R5, c[0x0][0x28c] ;  /* 0x0000a300ff057b82 */ /* 0x000e220000000800 */
[----:B------:R-:W-:Y:S01]  /*eee0*/  BSSY B1, `(.L_x_428) ;  /* 0x000003a000017945 */ /* 0x000fe20003800000 */
[----:B0-----:R-:W-:-:S13]  /*eef0*/  ISETP.LT.OR P6, PT, R5, 0x1, !P6 ;  /* 0x000000010500780c */ /* 0x001fda00077c1670 */
[----:B------:R-:W-:Y:S05]  /*ef00*/  @P6 BRA `(.L_x_429) ;  /* 0x0000000000dc6947 */ /* 0x000fea0003800000 */
[----:B------:R-:W-:Y:S02]  /*ef10*/  IMAD R6, R6, 0x2, R3 ;  /* 0x0000000206067824 */ /* 0x000fe400078e0203 */
[----:B------:R-:W-:Y:S02]  /*ef20*/  IMAD.SHL.U32 R13, R4, 0x200, RZ ;  /* 0x00000200040d7824 */ /* 0x000fe400078e00ff */
[----:B------:R-:W-:Y:S02]  /*ef30*/  IMAD.MOV.U32 R18, RZ, RZ, RZ ;  /* 0x000000ffff127224 */ /* 0x000fe400078e00ff */
[----:B------:R-:W-:Y:S02]  /*ef40*/  IMAD.U32 R19, RZ, RZ, UR27 ;  /* 0x0000001bff137e24 */ /* 0x000fe4000f8e00ff */
[----:B------:R-:W-:Y:S02]  /*ef50*/  IMAD.MOV.U32 R4, RZ, RZ, R10 ;  /* 0x000000ffff047224 */ /* 0x000fe400078e000a */
[----:B------:R-:W-:-:S02]  /*ef60*/  IMAD.MOV.U32 R5, RZ, RZ, R12 ;  /* 0x000000ffff057224 */ /* 0x000fc400078e000c */
[----:B------:R-:W-:-:S07]  /*ef70*/  IMAD R9, R6, 0x30, RZ ;  /* 0x0000003006097824 */ /* 0x000fce00078e02ff */
.L_x_432:
[----:B------:R-:W0:Y:S01]  /*ef80*/  S2R R7, SR_CgaCtaId ;  /* 0x0000000000077919 */ /* 0x000e220000008800 */
[----:B------:R-:W-:Y:S02]  /*ef90*/  MOV R6, 0x400 ;  /* 0x0000040000067802 */ /* 0x000fe40000000f00 */
[----:B------:R-:W-:Y:S02]  /*efa0*/  LOP3.LUT P1, RZ, R2, 0x7f, RZ, 0xc0, !PT ;  /* 0x0000007f02ff7812 */ /* 0x000fe4000782c0ff */
[----:B0-----:R-:W-:Y:S02]  /*efb0*/  LEA R14, R7, R6, 0x18 ;  /* 0x00000006070e7211 */ /* 0x001fe400078ec0ff */
[----:B------:R-:W-:-:S09]  /*efc0*/  SHF.L.U32 R6, R4, 0x1f, RZ ;  /* 0x0000001f04067819 */ /* 0x000fd200000006ff */
[----:B------:R-:W0:Y:S01]  /*efd0*/  @!P1 LDC R7, c[0x0][0x500] ;  /* 0x00014000ff079b82 */ /* 0x000e220000000800 */
[----:B------:R-:W-:-:S04]  /*efe0*/  IMAD R15, R5, 0x8, R14 ;  /* 0x00000008050f7824 */ /* 0x000fc800078e020e */
[----:B------:R-:W1:Y:S02]  /*eff0*/  SYNCS.PHASECHK.TRANS64.TRYWAIT P0, [R15+URZ+0x28], R6 ;  /* 0x000028060f0075a7 */ /* 0x000e64000800017f */
[----:B-1----:R-:W-:Y:S05]  /*f000*/  @!P0 BRA `(.L_x_430) ;  /* 0x0000000c00b08947 */ /* 0x002fea0003800000 */
.L_x_450:
[----:B------:R-:W-:Y:S01]  /*f010*/  UPRMT UR7, UR26, 0x9910, URZ ;  /* 0x000099101a077896 */ /* 0x000fe2000800003f */
[----:B0-----:R0:W-:Y:S03]  /*f020*/  @!P1 SYNCS.ARRIVE.TRANS64 RZ, [R15+URZ], R7 ;  /* 0x000000070fff99a7 */ /* 0x0011e6000800003f */
[----:B------:R-:W-:-:S06]  /*f030*/  UISETP.NE.AND UP0, UPT, UR7, 0x2, UPT ;  /* 0x000000020700788c */ /* 0x000fcc000bf05270 */
[----:B------:R-:W-:-:S13]  /*f040*/  PLOP3.LUT P0, PT, PT, PT, UP0, 0x80, 0x0 ;  /* 0x000000000000781c */ /* 0x000fda0003f0f008 */
[----:B0-----:R-:W-:Y:S05]  /*f050*/  @P0 BRA `(.L_x_431) ;  /* 0x0000000000040947 */ /* 0x001fea0003800000 */
[----:B------:R-:W-:Y:S01]  /*f060*/  BPT.TRAP 0x1 ;  /* 0x000000040000795c */ /* 0x000fe20000300000 */
.L_x_431:
[C---:B-1----:R-:W-:Y:S01]  /*f070*/  IMAD R6, R5.reuse, 0x8000, R14 ;  /* 0x0000800005067824 */ /* 0x042fe200078e020e */
[----:B------:R-:W-:Y:S01]  /*f080*/  R2UR UR20, R14 ;  /* 0x000000000e1472ca */ /* 0x000fe200000e0000 */
[----:B------:R-:W-:Y:S01]  /*f090*/  IMAD R7, R5, 0x1800, R0 ;  /* 0x0000180005077824 */ /* 0x000fe200078e0200 */
[----:B------:R-:W-:Y:S01]  /*f0a0*/  R2UR UR9, R15 ;  /* 0x000000000f0972ca */ /* 0x000fe200000e0000 */
[----:B------:R-:W-:Y:S01]  /*f0b0*/  VIADD R19, R19, 0xffffffff ;  /* 0xffffffff13137836 */ /* 0x000fe20000000000 */
[----:B------:R-:W-:Y:S01]  /*f0c0*/  R2UR UR7, R6 ;  /* 0x00000000060772ca */ /* 0x000fe200000e0000 */
[----:B------:R-:W-:Y:S01]  /*f0d0*/  UIADD3 UR14, UP0, UR24, 0xf0, URZ ;  /* 0x000000f0180e7890 */ /* 0x000fe2000ff1e03f */
[----:B------:R-:W-:Y:S01]  /*f0e0*/  R2UR UR8, R7 ;  /* 0x00000000070872ca */ /* 0x000fe200000e0000 */
[----:B------:R-:W-:Y:S01]  /*f0f0*/  UIADD3 UR28, UP1, UR24, 0x1f0, URZ ;  /* 0x000001f0181c7890 */ /* 0x000fe2000ff3e03f */
[----:B------:R-:W-:Y:S01]  /*f100*/  R2UR UR11, R13 ;  /* 0x000000000d0b72ca */ /* 0x000fe200000e0000 */
[----:B------:R-:W-:Y:S01]  /*f110*/  UIADD3.X UR15, URZ, UR25, URZ, UP0, !UPT ;  /* 0x000000193f0f7290 */ /* 0x000fe200087fe43f */
[----:B------:R-:W-:Y:S01]  /*f120*/  R2UR UR10, R18 ;  /* 0x00000000120a72ca */ /* 0x000fe200000e0000 */
[----:B------:R-:W-:Y:S01]  /*f130*/  VIADD R5, R5, 0x1 ;  /* 0x0000000105057836 */ /* 0x000fe20000000000 */
[----:B------:R-:W-:Y:S01]  /*f140*/  R2UR UR12, R8 ;  /* 0x00000000080c72ca */ /* 0x000fe200000e0000 */
[----:B------:R-:W-:Y:S01]  /*f150*/  UIADD3.X UR29, URZ, UR25, URZ, UP1, !UPT ;  /* 0x000000193f1d7290 */ /* 0x000fe20008ffe43f */
[----:B------:R-:W-:Y:S01]  /*f160*/  R2UR UR21, R9 ;  /* 0x00000000091572ca */ /* 0x000fe200000e0000 */
[----:B------:R-:W-:Y:S01]  /*f170*/  UMOV UR16, 0x0 ;  /* 0x0000000000107882 */ /* 0x000fe20000000000 */
[----:B------:R-:W-:Y:S01]  /*f180*/  ISETP.GT.AND P1, PT, R19, 0x1, PT ;  /* 0x000000011300780c */ /* 0x000fe20003f24270 */
[----:B------:R-:W-:Y:S01]  /*f190*/  UIADD3 UR18, UR7, 0x100, URZ ;  /* 0x0000010007127890 */ /* 0x000fe2000fffe03f */
[C---:B------:R-:W-:Y:S01]  /*f1a0*/  ISETP.NE.AND P0, PT, R5.reuse, 0x5, PT ;  /* 0x000000050500780c */ /* 0x040fe20003f05270 */
[----:B------:R-:W-:Y:S01]  /*f1b0*/  UIADD3 UR7, UR20, UR8, URZ ;  /* 0x0000000814077290 */ /* 0x000fe2000fffe03f */
[----:B------:R-:W-:Y:S01]  /*f1c0*/  VIADD R18, R18, 0x40 ;  /* 0x0000004012127836 */ /* 0x000fe20000000000 */
[----:B------:R-:W-:Y:S01]  /*f1d0*/  UMOV UR17, 0x10000000 ;  /* 0x1000000000117882 */ /* 0x000fe20000000000 */
[----:B------:R-:W-:Y:S01]  /*f1e0*/  UMOV UR30, 0x30000 ;  /* 0x00030000001e7882 */ /* 0x000fe20000000000 */
[----:B------:R-:W-:Y:S01]  /*f1f0*/  SEL R7, RZ, 0x1, P0 ;  /* 0x00000001ff077807 */ /* 0x000fe20000000000 */
[----:B------:R-:W-:Y:S01]  /*f200*/  UMOV UR8, UR18 ;  /* 0x0000001200087c82 */ /* 0x000fe20008000000 */
[----:B------:R-:W-:Y:S01]  /*f210*/  SEL R5, R5, RZ, P0 ;  /* 0x000000ff05057207 */ /* 0x000fe20000000000 */
[----:B------:R0:W-:Y:S01]  /*f220*/  UTMALDG.3D [UR8], [UR14], desc[UR16] ;  /* 0x000010080e0075b4 */ /* 0x0001e20008011000 */
[----:B------:R-:W-:Y:S01]  /*f230*/  LOP3.LUT R4, R4, R7, RZ, 0x3c, !PT ;  /* 0x0000000704047212 */ /* 0x000fe200078e3cff */
[----:B0-----:R-:W-:Y:S01]  /*f240*/  UMOV UR11, UR21 ;  /* 0x00000015000b7c82 */ /* 0x001fe20008000000 */
[----:B------:R-:W-:-:S02]  /*f250*/  UMOV UR8, UR7 ;  /* 0x0000000700087c82 */ /* 0x000fc40008000000 */
[----:B------:R0:W-:Y:S02]  /*f260*/  UTMALDG.3D.MULTICAST [UR8], [UR28], UR30, desc[UR16] ;  /* 0x000010081c0073b4 */ /* 0x0001e4000801181e */
[----:B0-----:R-:W-:Y:S05]  /*f270*/  @P1 BRA `(.L_x_432) ;  /* 0xfffffffc00401947 */ /* 0x001fea000383ffff */
.L_x_429:
[----:B------:R-:W-:Y:S05]  /*f280*/  BSYNC B1 ;  /* 0x0000000000017941 */ /* 0x000fea0003800000 */
.L_x_428:
[----:B------:R-:W-:Y:S01]  /*f290*/  LOP3.LUT P1, RZ, R11, 0xff, RZ, 0xc0, !PT ;  /* 0x000000ff0bff7812 */ /* 0x000fe2000782c0ff */
[----:B------:R-:W-:Y:S01]  /*f2a0*/  VIADD R12, R12, UR19 ;  /* 0x000000130c0c7c36 */ /* 0x000fe20008000000 */
[----:B------:R-:W-:Y:S01]  /*f2b0*/  ULDC.64 UR8, c[0x0][0x650] ;  /* 0x0001940000087ab9 */ /* 0x000fe20000000a00 */
[----:B------:R-:W-:Y:S01]  /*f2c0*/  IMAD.U32 R7, RZ, RZ, UR19 ;  /* 0x00000013ff077e24 */ /* 0x000fe2000f8e00ff */
[----:B------:R-:W-:Y:S01]  /*f2d0*/  UISETP.GE.U32.AND UP0, UPT, UR19, 0x5, UPT ;  /* 0x000000051300788c */ /* 0x000fe2000bf06070 */
[----:B------:R-:W-:Y:S01]  /*f2e0*/  BSSY B1, `(.L_x_433) ;  /* 0x000006f000017945 */ /* 0x000fe20003800000 */
[----:B------:R-:W-:Y:S01]  /*f2f0*/  ISETP.GT.U32.AND P0, PT, R12, 0x4, PT ;  /* 0x000000040c00780c */ /* 0x000fe20003f04070 */
[----:B------:R-:W-:Y:S01]  /*f300*/  IMAD.MOV.U32 R8, RZ, RZ, -0x1 ;  /* 0xffffffffff087424 */ /* 0x000fe200078e00ff */
[----:B------:R-:W-:Y:S02]  /*f310*/  PRMT R11, RZ, 0x7610, R11 ;  /* 0x00007610ff0b7816 */ /* 0x000fe4000000000b */
[----:B------:R-:W-:-:S02]  /*f320*/  ISETP.LT.U32.AND P0, PT, R7, 0x5, P0 ;  /* 0x000000050700780c */ /* 0x000fc40000701070 */
[----:B------:R-:W-:Y:S01]  /*f330*/  PLOP3.LUT P2, PT, PT, PT, UP0, 0x80, 0x0 ;  /* 0x000000000000781c */ /* 0x000fe20003f4f008 */
[----:B------:R-:W0:Y:S01]  /*f340*/  @P1 S2R R5, SR_CgaCtaId ;  /* 0x0000000000051919 */ /* 0x000e220000008800 */
[----:B------:R-:W-:-:S04]  /*f350*/  @P1 MOV R4, 0x400 ;  /* 0x0000040000041802 */ /* 0x000fc80000000f00 */
[----:B0-----:R-:W-:Y:S01]  /*f360*/  @P1 LEA R6, R5, R4, 0x18 ;  /* 0x0000000405061211 */ /* 0x001fe200078ec0ff */
[----:B------:R-:W-:-:S03]  /*f370*/  IMAD.WIDE.U32 R4, R12, -0x33333333, RZ ;  /* 0xcccccccd0c047825 */ /* 0x000fc600078e00ff */
[----:B------:R0:W-:Y:S01]  /*f380*/  @P1 SYNCS.ARRIVE.TRANS64.A1T0 RZ, [R6+URZ+0x68], RZ ;  /* 0x000068ff06ff19a7 */ /* 0x0001e2000810003f */
[----:B------:R-:W-:Y:S01]  /*f390*/  IADD3 R16, P1, R16, UR22, RZ ;  /* 0x0000001610107c10 */ /* 0x000fe2000ff3e0ff */
[----:B------:R-:W-:Y:S01]  /*f3a0*/  IMAD.MOV.U32 R4, RZ, RZ, -0x1 ;  /* 0xffffffffff047424 */ /* 0x000fe200078e00ff */
[----:B------:R-:W-:Y:S02]  /*f3b0*/  SHF.R.U32.HI R7, RZ, 0x2, R5 ;  /* 0x00000002ff077819 */ /* 0x000fe40000011605 */
[----:B------:R-:W-:Y:S02]  /*f3c0*/  SEL R5, RZ, 0x1, !P0 ;  /* 0x00000001ff057807 */ /* 0x000fe40004000000 */
[----:B------:R-:W-:Y:S01]  /*f3d0*/  IADD3.X R17, R17, UR13, RZ, P1, !PT ;  /* 0x0000000d11117c10 */ /* 0x000fe20008ffe4ff */
[----:B------:R-:W-:Y:S01]  /*f3e0*/  IMAD R12, R7, -0x5, R12 ;  /* 0xfffffffb070c7824 */ /* 0x000fe200078e020c */
[----:B------:R-:W-:Y:S01]  /*f3f0*/  ISETP.GE.U32.AND P0, PT, R16, UR8, PT ;  /* 0x0000000810007c0c */ /* 0x000fe2000bf06070 */
[----:B0-----:R-:W-:Y:S01]  /*f400*/  IMAD.MOV.U32 R6, RZ, RZ, -0x1 ;  /* 0xffffffffff067424 */ /* 0x001fe200078e00ff */
[----:B------:R-:W-:-:S02]  /*f410*/  LOP3.LUT R10, R10, R5, RZ, 0x3c, !PT ;  /* 0x000000050a0a7212 */ /* 0x000fc400078e3cff */
[----:B------:R-:W-:Y:S02]  /*f420*/  ISETP.GE.U32.AND.EX P0, PT, R17, UR9, PT, P0 ;  /* 0x0000000911007c0c */ /* 0x000fe4000bf06100 */
[----:B------:R-:W-:Y:S02]  /*f430*/  @P2 LOP3.LUT R10, R10, 0x1, R7, 0x78, !PT ;  /* 0x000000010a0a2812 */ /* 0x000fe400078e7807 */
[----:B------:R-:W-:-:S09]  /*f440*/  PRMT R5, RZ, 0x7610, R5 ;  /* 0x00007610ff057816 */ /* 0x000fd20000000005 */
[----:B------:R-:W-:Y:S05]  /*f450*/  @P0 BRA `(.L_x_434) ;  /* 0x00000004005c0947 */ /* 0x000fea0003800000 */
[----:B------:R-:W-:Y:S01]  /*f460*/  ULDC.64 UR8, c[0x0][0x628] ;  /* 0x00018a0000087ab9 */ /* 0x000fe20000000a00 */
[----:B------:R-:W0:Y:S01]  /*f470*/  S2R R14, SR_CTAID.X ;  /* 0x00000000000e7919 */ /* 0x000e220000002500 */
[----:B------:R-:W-:Y:S01]  /*f480*/  ISETP.NE.U32.AND P0, PT, RZ, UR8, PT ;  /* 0x00000008ff007c0c */ /* 0x000fe2000bf05070 */
[----:B------:R-:W-:Y:S01]  /*f490*/  ULDC UR10, c[0x0][0x630] ;  /* 0x00018c00000a7ab9 */ /* 0x000fe20000000800 */
[----:B------:R-:W-:Y:S01]  /*f4a0*/  IMAD.MOV.U32 R4, RZ, RZ, R16 ;  /* 0x000000ffff047224 */ /* 0x000fe200078e0010 */
[----:B------:R-:W1:Y:S01]  /*f4b0*/  S2R R13, SR_CTAID.Y ;  /* 0x00000000000d7919 */ /* 0x000e620000002600 */
[----:B------:R-:W-:Y:S01]  /*f4c0*/  ISETP.NE.AND.EX P0, PT, RZ, UR9, PT, P0 ;  /* 0x00000009ff007c0c */ /* 0x000fe2000bf05300 */
[----:B------:R-:W-:-:S12]  /*f4d0*/  IMAD.MOV.U32 R5, RZ, RZ, R17 ;  /* 0x000000ffff057224 */ /* 0x000fd800078e0011 */
[----:B------:R-:W-:Y:S05]  /*f4e0*/  @!P0 BRA `(.L_x_435) ;  /* 0x0000000000288947 */ /* 0x000fea0003800000 */
[----:B------:R-:W-:Y:S02]  /*f4f0*/  ULDC UR7, c[0x0][0x634] ;  /* 0x00018d0000077ab9 */ /* 0x000fe40000000800 */
[----:B------:R-:W-:-:S05]  /*f500*/  IADD3 R9, P0, R16, UR7, RZ ;  /* 0x0000000710097c10 */ /* 0x000fca000ff1e0ff */
[----:B------:R-:W-:-:S04]  /*f510*/  IMAD.X R15, RZ, RZ, R17, P0 ;  /* 0x000000ffff0f7224 */ /* 0x000fc800000e0611 */
[----:B------:R-:W-:-:S04]  /*f520*/  IMAD.WIDE.U32 R6, R15, UR8, RZ ;  /* 0x000000080f067c25 */ /* 0x000fc8000f8e00ff */
[----:B------:R-:W-:-:S04]  /*f530*/  IMAD.WIDE.U32 R6, P0, R9, UR9, R6 ;  /* 0x0000000909067c25 */ /* 0x000fc8000f800006 */
[----:B------:R-:W-:-:S04]  /*f540*/  IMAD.WIDE.U32 R8, R9, UR8, RZ ;  /* 0x0000000809087c25 */ /* 0x000fc8000f8e00ff */
[----:B------:R-:W-:Y:S01]  /*f550*/  IMAD.X R5, RZ, RZ, RZ, P0 ;  /* 0x000000ffff057224 */ /* 0x000fe200000e06ff */
[----:B------:R-:W-:Y:S01]  /*f560*/  IADD3 RZ, P0, R9, R6, RZ ;  /* 0x0000000609ff7210 */ /* 0x000fe20007f1e0ff */
[----:B------:R-:W-:-:S04]  /*f570*/  IMAD.MOV.U32 R4, RZ, RZ, R7 ;  /* 0x000000ffff047224 */ /* 0x000fc800078e0007 */
[----:B------:R-:W-:-:S08]  /*f580*/  IMAD.WIDE.U32.X R4, R15, UR9, R4, P0 ;  /* 0x000000090f047c25 */ /* 0x000fd000080e0404 */
.L_x_435:
[--C-:B------:R-:W-:Y:S01]  /*f590*/  SHF.R.U64 R8, R4, UR10, R5.reuse ;  /* 0x0000000a04087c19 */ /* 0x100fe20008001205 */
[----:B------:R-:W-:Y:S01]  /*f5a0*/  ULDC.64 UR8, c[0x0][0x620] ;  /* 0x0001880000087ab9 */ /* 0x000fe20000000a00 */
[----:B------:R-:W-:Y:S01]  /*f5b0*/  SHF.R.U32.HI R4, RZ, UR10, R5 ;  /* 0x0000000aff047c19 */ /* 0x000fe20008011605 */
[----:B------:R-:W-:Y:S01]  /*f5c0*/  ULDC UR7, c[0x0][0x150] ;  /* 0x0000540000077ab9 */ /* 0x000fe20000000800 */
[----:B------:R-:W-:Y:S01]  /*f5d0*/  IADD3 R7, P0, RZ, -R8, RZ ;  /* 0x80000008ff077210 */ /* 0x000fe20007f1e0ff */
[----:B------:R-:W2:Y:S01]  /*f5e0*/  LDC R23, c[0x0][0x144] ;  /* 0x00005100ff177b82 */ /* 0x000ea20000000800 */
[----:B------:R-:W-:Y:S01]  /*f5f0*/  ULDC.64 UR10, c[0x0][0x640] ;  /* 0x00019000000a7ab9 */ /* 0x000fe20000000a00 */
[----:B------:R-:W-:Y:S02]  /*f600*/  UISETP.NE.AND UP0, UPT, UR47, URZ, UPT ;  /* 0x0000003f2f00728c */ /* 0x000fe4000bf05270 */
[----:B------:R-:W-:Y:S01]  /*f610*/  IMAD.X R4, RZ, RZ, ~R4, P0 ;  /* 0x000000ffff047224 */ /* 0x000fe200000e0e04 */
[----:B------:R-:W-:-:S03]  /*f620*/  ISETP.NE.U32.AND P0, PT, RZ, UR10, PT ;  /* 0x0000000aff007c0c */ /* 0x000fc6000bf05070 */
[----:B------:R-:W-:Y:S01]  /*f630*/  IMAD R6, R4, UR8, RZ ;  /* 0x0000000804067c24 */ /* 0x000fe2000f8e02ff */
[----:B------:R-:W3:Y:S01]  /*f640*/  LDC R18, c[0x0][0x148] ;  /* 0x00005200ff127b82 */ /* 0x000ee20000000800 */
[C---:B------:R-:W-:Y:S01]  /*f650*/  IMAD.WIDE.U32 R4, R7.reuse, UR8, R16 ;  /* 0x0000000807047c25 */ /* 0x040fe2000f8e0010 */
[----:B------:R-:W-:Y:S01]  /*f660*/  ULDC UR8, c[0x0][0x154] ;  /* 0x0000550000087ab9 */ /* 0x000fe20000000800 */
[----:B------:R-:W-:Y:S02]  /*f670*/  ISETP.NE.AND.EX P0, PT, RZ, UR11, PT, P0 ;  /* 0x0000000bff007c0c */ /* 0x000fe4000bf05300 */
[----:B------:R-:W-:Y:S01]  /*f680*/  IMAD R7, R7, UR9, R6 ;  /* 0x0000000907077c24 */ /* 0x000fe2000f8e0206 */
[----:B0-----:R-:W-:Y:S01]  /*f690*/  I2FP.F32.U32 R6, R14 ;  /* 0x0000000e00067245 */ /* 0x001fe20000201000 */
[----:B------:R-:W-:Y:S01]  /*f6a0*/  ULDC UR9, c[0x0][0x608] ;  /* 0x0001820000097ab9 */ /* 0x000fe20000000800 */
[----:B------:R-:W-:Y:S01]  /*f6b0*/  PLOP3.LUT P2, PT, PT, PT, UP0, 0x80, 0x0 ;  /* 0x000000000000781c */ /* 0x000fe20003f4f008 */
[----:B------:R-:W-:-:S02]  /*f6c0*/  IMAD.IADD R5, R5, 0x1, R7 ;  /* 0x0000000105057824 */ /* 0x000fc400078e0207 */
[----:B------:R-:W-:Y:S01]  /*f6d0*/  FMUL R6, R6, UR7 ;  /* 0x0000000706067c20 */ /* 0x000fe20008400000 */
[----:B------:R-:W-:Y:S02]  /*f6e0*/  ULDC UR7, c[0x0][0x618] ;  /* 0x0001860000077ab9 */ /* 0x000fe40000000800 */
[--C-:B------:R-:W-:Y:S02]  /*f6f0*/  SHF.R.U64 R9, R4, UR7, R5.reuse ;  /* 0x0000000704097c19 */ /* 0x100fe40008001205 */
[----:B-1----:R-:W-:Y:S01]  /*f700*/  I2FP.F32.U32 R4, R13 ;  /* 0x0000000d00047245 */ /* 0x002fe20000201000 */
[----:B------:R-:W0:Y:S04]  /*f710*/  F2I.U32.TRUNC.NTZ R6, R6 ;  /* 0x0000000600067305 */ /* 0x000e28000020f000 */
[----:B------:R-:W-:Y:S01]  /*f720*/  FMUL R7, R4, UR8 ;  /* 0x0000000804077c20 */ /* 0x000fe20008400000 */
[----:B------:R-:W-:Y:S01]  /*f730*/  SHF.R.U32.HI R4, RZ, UR7, R5 ;  /* 0x00000007ff047c19 */ /* 0x000fe20008011605 */
[----:B------:R-:W-:-:S02]  /*f740*/  ULDC UR7, c[0x0][0x658] ;  /* 0x0001960000077ab9 */ /* 0x000fc40000000800 */
[----:B------:R1:W4:Y:S01]  /*f750*/  F2I.U32.TRUNC.NTZ R20, R7 ;  /* 0x0000000700147305 */ /* 0x000322000020f000 */
[--C-:B------:R-:W-:Y:S02]  /*f760*/  SHF.R.U64 R19, R9, UR9, R4.reuse ;  /* 0x0000000909137c19 */ /* 0x100fe40008001204 */
[----:B------:R-:W-:-:S04]  /*f770*/  SHF.R.U32.HI R4, RZ, UR9, R4 ;  /* 0x00000009ff047c19 */ /* 0x000fc80008011604 */
[----:B------:R-:W-:Y:S01]  /*f780*/  SHF.R.U64 R15, R19, UR7, R4 ;  /* 0x00000007130f7c19 */ /* 0x000fe20008001204 */
[----:B0-----:R-:W-:Y:S01]  /*f790*/  IMAD.MOV R6, RZ, RZ, -R6 ;  /* 0x000000ffff067224 */ /* 0x001fe200078e0a06 */
[----:B------:R-:W-:-:S03]  /*f7a0*/  SHF.R.U32.HI R21, RZ, UR7, R4 ;  /* 0x00000007ff157c19 */ /* 0x000fc60008011604 */
[----:B--2---:R-:W-:Y:S02]  /*f7b0*/  IMAD R14, R23, R6, R14 ;  /* 0x00000006170e7224 */ /* 0x004fe400078e020e */
[----:B------:R-:W-:Y:S02]  /*f7c0*/  IMAD.MOV.U32 R4, RZ, RZ, R15 ;  /* 0x000000ffff047224 */ /* 0x000fe400078e000f */
[----:B------:R-:W-:Y:S01]  /*f7d0*/  IMAD.MOV.U32 R5, RZ, RZ, R21 ;  /* 0x000000ffff057224 */ /* 0x000fe200078e0015 */
[----:B-1--4-:R-:W-:Y:S06]  /*f7e0*/  @!P0 BRA `(.L_x_436) ;  /* 0x0000000000288947 */ /* 0x012fec0003800000 */
[----:B------:R-:W-:Y:S02]  /*f7f0*/  ULDC UR7, c[0x0][0x64c] ;  /* 0x0001930000077ab9 */ /* 0x000fe40000000800 */
[----:B------:R-:W-:-:S05]  /*f800*/  IADD3 R5, P0, R15, UR7, RZ ;  /* 0x000000070f057c10 */ /* 0x000fca000ff1e0ff */
[----:B------:R-:W-:-:S04]  /*f810*/  IMAD.X R21, RZ, RZ, R21, P0 ;  /* 0x000000ffff157224 */ /* 0x000fc800000e0615 */
[----:B------:R-:W-:-:S04]  /*f820*/  IMAD.WIDE.U32 R6, R21, UR10, RZ ;  /* 0x0000000a15067c25 */ /* 0x000fc8000f8e00ff */
[----:B------:R-:W-:-:S04]  /*f830*/  IMAD.WIDE.U32 R6, P0, R5, UR11, R6 ;  /* 0x0000000b05067c25 */ /* 0x000fc8000f800006 */
[----:B------:R-:W-:-:S04]  /*f840*/  IMAD.WIDE.U32 R4, R5, UR10, RZ ;  /* 0x0000000a05047c25 */ /* 0x000fc8000f8e00ff */
[----:B------:R-:W-:Y:S01]  /*f850*/  IMAD.MOV.U32 R4, RZ, RZ, R7 ;  /* 0x000000ffff047224 */ /* 0x000fe200078e0007 */
[----:B------:R-:W-:Y:S01]  /*f860*/  IADD3 RZ, P1, R5, R6, RZ ;  /* 0x0000000605ff7210 */ /* 0x000fe20007f3e0ff */
[----:B------:R-:W-:-:S04]  /*f870*/  IMAD.X R5, RZ, RZ, RZ, P0 ;  /* 0x000000ffff057224 */ /* 0x000fc800000e06ff */
[----:B------:R-:W-:-:S08]  /*f880*/  IMAD.WIDE.U32.X R4, R21, UR11, R4, P1 ;  /* 0x0000000b15047c25 */ /* 0x000fd000088e0404 */
.L_x_436:
[----:B------:R-:W-:Y:S01]  /*f890*/  ULDC UR7, c[0x0][0x648] ;  /* 0x0001920000077ab9 */ /* 0x000fe20000000800 */
[----:B------:R-:W-:Y:S01]  /*f8a0*/  LOP3.LUT R19, R19, UR6, RZ, 0xc0, !PT ;  /* 0x0000000613137c12 */ /* 0x000fe2000f8ec0ff */
[----:B------:R-:W-:Y:S01]  /*f8b0*/  IMAD.MOV R20, RZ, RZ, -R20 ;  /* 0x000000ffff147224 */ /* 0x000fe200078e0a14 */
[----:B------:R-:W-:Y:S01]  /*f8c0*/  SHF.R.U64 R4, R4, UR7, R5 ;  /* 0x0000000704047c19 */ /* 0x000fe20008001205 */
[----:B------:R-:W-:Y:S01]  /*f8d0*/  ULDC UR7, c[0x0][0x638] ;  /* 0x00018e0000077ab9 */ /* 0x000fe20000000800 */
[----:B------:R-:W-:Y:S01]  /*f8e0*/  UISETP.NE.AND UP0, UPT, UR47, URZ, UPT ;  /* 0x0000003f2f00728c */ /* 0x000fe2000bf05270 */
[----:B---3--:R-:W-:Y:S01]  /*f8f0*/  @P2 IMAD R14, R18, R20, R13 ;  /* 0x00000014120e2224 */ /* 0x008fe200078e020d */
[----:B------:R-:W-:Y:S01]  /*f900*/  ULDC UR8, c[0x0][0x610] ;  /* 0x0001840000087ab9 */ /* 0x000fe20000000800 */
[----:B------:R-:W-:Y:S02]  /*f910*/  IMAD.MOV R6, RZ, RZ, -R4 ;  /* 0x000000ffff067224 */ /* 0x000fe400078e0a04 */
[----:B------:R-:W-:Y:S01]  /*f920*/  IMAD R19, R4, UR5, R19 ;  /* 0x0000000504137c24 */ /* 0x000fe2000f8e0213 */
[----:B------:R-:W-:Y:S01]  /*f930*/  LOP3.LUT R4, R9, UR4, RZ, 0xc0, !PT ;  /* 0x0000000409047c12 */ /* 0x000fe2000f8ec0ff */
[----:B------:R-:W-:Y:S01]  /*f940*/  IMAD R15, R6, UR7, R15 ;  /* 0x00000007060f7c24 */ /* 0x000fe2000f8e020f */
[----:B------:R-:W-:Y:S01]  /*f950*/  ULDC UR7, c[0x0][0x600] ;  /* 0x0001800000077ab9 */ /* 0x000fe20000000800 */
[----:B------:R-:W-:Y:S01]  /*f960*/  IMAD R14, R19, UR8, R14 ;  /* 0x00000008130e7c24 */ /* 0x000fe2000f8e020e */
[----:B------:R-:W-:Y:S01]  /*f970*/  PLOP3.LUT P0, PT, PT, PT, UP0, 0x40, 0x0 ;  /* 0x000000000000781c */ /* 0x000fe20003f0e808 */
[----:B------:R-:W-:Y:S01]  /*f980*/  IMAD R15, R15, UR7, R4 ;  /* 0x000000070f0f7c24 */ /* 0x000fe2000f8e0204 */
[----:B------:R-:W-:Y:S01]  /*f990*/  PLOP3.LUT P1, PT, PT, PT, UP0, 0x40, 0x0 ;  /* 0x000000000000781c */ /* 0x000fe20003f2e808 */
[----:B------:R-:W-:-:S03]  /*f9a0*/  IMAD.MOV.U32 R5, RZ, RZ, 0x1 ;  /* 0x00000001ff057424 */ /* 0x000fc600078e00ff */
[----:B------:R-:W-:Y:S02]  /*f9b0*/  SEL R6, R15, R14, P0 ;  /* 0x0000000e0f067207 */ /* 0x000fe40000000000 */
[----:B------:R-:W-:-:S07]  /*f9c0*/  SEL R4, R14, R15, P1 ;  /* 0x0000000f0e047207 */ /* 0x000fce0000800000 */
.L_x_434:
[----:B------:R-:W-:Y:S05]  /*f9d0*/  BSYNC B1 ;  /* 0x0000000000017941 */ /* 0x000fea0003800000 */
.L_x_433:
[----:B------:R-:W-:-:S13]  /*f9e0*/  LOP3.LUT P0, RZ, R5, 0xff, RZ, 0xc0, !PT ;  /* 0x000000ff05ff7812 */ /* 0x000fda000780c0ff */
[----:B------:R-:W-:Y:S05]  /*f9f0*/  @P0 BRA `(.L_x_437) ;  /* 0xfffffff400280947 */ /* 0x000fea000383ffff */
[----:B------:R-:W-:Y:S05]  /*fa00*/  BSYNC B0 ;  /* 0x0000000000007941 */ /* 0x000fea0003800000 */
.L_x_426:
[----:B------:R-:W-:-:S03]  /*fa10*/  UMOV UR7, 0xffffffff ;  /* 0xffffffff00077882 */ /* 0x000fc60000000000 */
[----:B------:R-:W-:Y:S05]  /*fa20*/  BRA.DIV UR7, `(.L_x_438) ;  /* 0x00000006073c7947 */ /* 0x000fea000b800000 */
[----:B------:R-:W-:-:S13]  /*fa30*/  ELECT P6, URZ, PT ;  /* 0x00000000003f782f */ /* 0x000fda00038c0000 */
.L_x_453:
[----:B------:R-:W-:Y:S04]  /*fa40*/  BSSY B0, `(.L_x_439) ;  /* 0x0000035000007945 */ /* 0x000fe80003800000 */
[----:B------:R-:W-:Y:S05]  /*fa50*/  @!P6 BRA `(.L_x_440) ;  /* 0x0000000000cce947 */ /* 0x000fea0003800000 */
[----:B------:R-:W-:-:S04]  /*fa60*/  ULOP3.LUT UR7, UR40, 0x2, URZ, 0xfc, !UPT ;  /* 0x0000000228077892 */ /* 0x000fc8000f8efc3f */
[----:B------:R-:W-:-:S06]  /*fa70*/  UISETP.NE.AND UP0, UPT, UR7, 0x3, UPT ;  /* 0x000000030700788c */ /* 0x000fcc000bf05270 */
[----:B------:R-:W-:-:S13]  /*fa80*/  PLOP3.LUT P0, PT, PT, PT, UP0, 0x80, 0x0 ;  /* 0x000000000000781c */ /* 0x000fda0003f0f008 */
[----:B------:R-:W-:Y:S05]  /*fa90*/  @!P0 BRA `(.L_x_441) ;  /* 0x0000000000048947 */ /* 0x000fea0003800000 */
[----:B------:R-:W-:Y:S01]  /*faa0*/  BPT.TRAP 0x1 ;  /* 0x000000040000795c */ /* 0x000fe20000300000 */
.L_x_441:
[----:B------:R-:W0:Y:S01]  /*fab0*/  S2R R3, SR_CgaCtaId ;  /* 0x0000000000037919 */ /* 0x000e220000008800 */
[----:B------:R-:W-:-:S04]  /*fac0*/  MOV R0, 0x400 ;  /* 0x0000040000007802 */ /* 0x000fc80000000f00 */
[----:B0-----:R-:W-:Y:S02]  /*fad0*/  LEA R3, R3, R0, 0x18 ;  /* 0x0000000003037211 */ /* 0x001fe400078ec0ff */
[----:B------:R-:W-:-:S03]  /*fae0*/  SHF.L.U32 R0, R10, 0x1f, RZ ;  /* 0x0000001f0a007819 */ /* 0x000fc600000006ff */
[----:B------:R-:W-:-:S04]  /*faf0*/  VIADD R3, R3, 0x28 ;  /* 0x0000002803037836 */ /* 0x000fc80000000000 */
[C---:B------:R-:W-:Y:S02]  /*fb00*/  IMAD R7, R12.reuse, 0x8, R3 ;  /* 0x000000080c077824 */ /* 0x040fe400078e0203 */
[----:B------:R-:W-:Y:S02]  /*fb10*/  VIADD R12, R12, 0x1 ;  /* 0x000000010c0c7836 */ /* 0x000fe40000000000 */
[----:B------:R-:W0:Y:S03]  /*fb20*/  SYNCS.PHASECHK.TRANS64.TRYWAIT P0, [R7+URZ], R0 ;  /* 0x00000000070075a7 */ /* 0x000e26000800017f */
[----:B------:R-:W-:-:S04]  /*fb30*/  ISETP.NE.AND P1, PT, R12, 0x5, PT ;  /* 0x000000050c00780c */ /* 0x000fc80003f25270 */
[----:B------:R-:W-:Y:S02]  /*fb40*/  SEL R5, RZ, 0x1, P1 ;  /* 0x00000001ff057807 */ /* 0x000fe40000800000 */
[----:B------:R-:W-:Y:S02]  /*fb50*/  SEL R12, R12, RZ, P1 ;  /* 0x000000ff0c0c7207 */ /* 0x000fe40000800000 */
[----:B------:R-:W-:-:S03]  /*fb60*/  LOP3.LUT R5, R10, R5, RZ, 0x3c, !PT ;  /* 0x000000050a057212 */ /* 0x000fc600078e3cff */
[----:B------:R-:W-:Y:S01]  /*fb70*/  IMAD R9, R12, 0x8, R3 ;  /* 0x000000080c097824 */ /* 0x000fe200078e0203 */
[----:B------:R-:W-:Y:S01]  /*fb80*/  SHF.L.U32 R4, R5, 0x1f, RZ ;  /* 0x0000001f05047819 */ /* 0x000fe200000006ff */
[----:B0-----:R-:W-:Y:S06]  /*fb90*/  @!P0 BRA `(.L_x_442) ;  /* 0x0000000400008947 */ /* 0x001fec0003800000 */
.L_x_454:
[----:B------:R-:W1:Y:S01]  /*fba0*/  SYNCS.PHASECHK.TRANS64.TRYWAIT P0, [R9+URZ], R4 ;  /* 0x00000004090075a7 */ /* 0x000e62000800017f */
[----:B0-----:R-:W-:-:S05]  /*fbb0*/  VIADD R0, R12, 0x1 ;  /* 0x000000010c007836 */ /* 0x001fca0000000000 */
[----:B------:R-:W-:-:S04]  /*fbc0*/  ISETP.NE.AND P1, PT, R0, 0x5, PT ;  /* 0x000000050000780c */ /* 0x000fc80003f25270 */
[----:B------:R-:W-:Y:S02]  /*fbd0*/  SEL R2, RZ, 0x1, P1 ;  /* 0x00000001ff027807 */ /* 0x000fe40000800000 */
[----:B------:R-:W-:Y:S02]  /*fbe0*/  SEL R0, R0, RZ, P1 ;  /* 0x000000ff00007207 */ /* 0x000fe40000800000 */
[----:B------:R-:W-:-:S03]  /*fbf0*/  LOP3.LUT R7, R5, R2, RZ, 0x3c, !PT ;  /* 0x0000000205077212 */ /* 0x000fc600078e3cff */
[----:B------:R-:W-:Y:S01]  /*fc00*/  IMAD R6, R0, 0x8, R3 ;  /* 0x0000000800067824 */ /* 0x000fe200078e0203 */
[----:B------:R-:W-:Y:S01]  /*fc10*/  SHF.L.U32 R5, R7, 0x1f, RZ ;  /* 0x0000001f07057819 */ /* 0x000fe200000006ff */
[----:B-1----:R-:W-:Y:S06]  /*fc20*/  @!P0 BRA `(.L_x_443) ;  /* 0x0000000000f08947 */ /* 0x002fec0003800000 */
.L_x_455:
[----:B------:R-:W1:Y:S01]  /*fc30*/  SYNCS.PHASECHK.TRANS64.TRYWAIT P0, [R6+URZ], R5 ;  /* 0x00000005060075a7 */ /* 0x000e62000800017f */
[----:B------:R-:W-:-:S05]  /*fc40*/  VIADD R0, R0, 0x1 ;  /* 0x0000000100007836 */ /* 0x000fca0000000000 */
[----:B------:R-:W-:-:S04]  /*fc50*/  ISETP.NE.AND P1, PT, R0, 0x5, PT ;  /* 0x000000050000780c */ /* 0x000fc80003f25270 */
[----:B------:R-:W-:Y:S02]  /*fc60*/  SEL R2, RZ, 0x1, P1 ;  /* 0x00000001ff027807 */ /* 0x000fe40000800000 */
[----:B------:R-:W-:Y:S02]  /*fc70*/  SEL R0, R0, RZ, P1 ;  /* 0x000000ff00007207 */ /* 0x000fe40000800000 */
[----:B------:R-:W-:-:S03]  /*fc80*/  LOP3.LUT R7, R7, R2, RZ, 0x3c, !PT ;  /* 0x0000000207077212 */ /* 0x000fc600078e3cff */
[----:B0-----:R-:W-:Y:S01]  /*fc90*/  IMAD R9, R0, 0x8, R3 ;  /* 0x0000000800097824 */ /* 0x001fe200078e0203 */
[----:B------:R-:W-:Y:S01]  /*fca0*/  SHF.L.U32 R4, R7, 0x1f, RZ ;  /* 0x0000001f07047819 */ /* 0x000fe200000006ff */
[----:B-1----:R-:W-:Y:S06]  /*fcb0*/  @!P0 BRA `(.L_x_444) ;  /* 0x0000000000e08947 */ /* 0x002fec0003800000 */
.L_x_456:
[----:B------:R-:W1:Y:S01]  /*fcc0*/  SYNCS.PHASECHK.TRANS64.TRYWAIT P0, [R9+URZ], R4 ;  /* 0x00000004090075a7 */ /* 0x000e62000800017f */
[----:B------:R-:W-:-:S05]  /*fcd0*/  VIADD R0, R0, 0x1 ;  /* 0x0000000100007836 */ /* 0x000fca0000000000 */
[----:B------:R-:W-:-:S04]  /*fce0*/  ISETP.NE.AND P1, PT, R0, 0x5, PT ;  /* 0x000000050000780c */ /* 0x000fc80003f25270 */
[----:B------:R-:W-:Y:S02]  /*fcf0*/  SEL R2, RZ, 0x1, P1 ;  /* 0x00000001ff027807 */ /* 0x000fe40000800000 */
[----:B------:R-:W-:Y:S02]  /*fd00*/  SEL R0, R0, RZ, P1 ;  /* 0x000000ff00007207 */ /* 0x000fe40000800000 */
[----:B------:R-:W-:Y:S01]  /*fd10*/  LOP3.LUT R2, R7, R2, RZ, 0x3c, !PT ;  /* 0x0000000207027212 */ /* 0x000fe200078e3cff */
[----:B-1----:R-:W-:Y:S06]  /*fd20*/  @!P0 BRA `(.L_x_445) ;  /* 0x0000000000d88947 */ /* 0x002fec0003800000 */
.L_x_457:
[----:B------:R-:W-:Y:S01]  /*fd30*/  IMAD R3, R0, 0x8, R3 ;  /* 0x0000000800037824 */ /* 0x000fe200078e0203 */
[----:B------:R-:W-:-:S07]  /*fd40*/  SHF.L.U32 R0, R2, 0x1f, RZ ;  /* 0x0000001f02007819 */ /* 0x000fce00000006ff */
.L_x_446:
[----:B--2---:R2:W3:Y:S02]  /*fd50*/  SYNCS.PHASECHK.TRANS64.TRYWAIT P0, [R3+URZ], R0 ;  /* 0x00000000030075a7 */ /* 0x0044e4000800017f */
[----:B---3--:R-:W-:Y:S05]  /*fd60*/  @!P0 NANOSLEEP.SYNCS 0x989680 ;  /* 0x009896800000895d */ /* 0x008fea0003900000 */
[----:B------:R-:W3:Y:S02]  /*fd70*/  @!P0 SYNCS.PHASECHK.TRANS64 P0, [R3+URZ], R0 ;  /* 0x00000000030085a7 */ /* 0x000ee4000800007f */
[----:B---3--:R-:W-:Y:S05]  /*fd80*/  @!P0 BRA `(.L_x_446) ;  /* 0xfffffffc00f08947 */ /* 0x008fea000383ffff */
.L_x_440:
[----:B------:R-:W-:Y:S05]  /*fd90*/  BSYNC B0 ;  /* 0x0000000000007941 */ /* 0x000fea0003800000 */
.L_x_439:
[----:B------:R-:W-:Y:S05]  /*fda0*/  EXIT ;  /* 0x000000000000794d */ /* 0x000fea0003800000 */
.L_x_21:
[----:B-1----:R1:W2:Y:S02]  /*fdb0*/  SYNCS.PHASECHK.TRANS64.TRYWAIT P1, [R3+URZ], R0 ;  /* 0x00000000030075a7 */ /* 0x0022a4000802017f */
[----:B--2---:R-:W-:Y:S05]  /*fdc0*/  @!P1 NANOSLEEP.SYNCS 0x989680 ;  /* 0x009896800000995d */ /* 0x004fea0003900000 */
[----:B------:R-:W2:Y:S02]  /*fdd0*/  @!P1 SYNCS.PHASECHK.TRANS64 P1, [R3+URZ], R0 ;  /* 0x00000000030095a7 */ /* 0x000ea4000802007f */
[----:B--2---:R-:W-:Y:S05]  /*fde0*/  @!P1 BRA `(.L_x_21) ;  /* 0xfffffffc00f09947 */ /* 0x004fea000383ffff */
[----:B------:R-:W-:Y:S05]  /*fdf0*/  BRA `(.L_x_20) ;  /* 0xffffff1800407947 */ /* 0x000fea000383ffff */
.L_x_26:
[----:B-1----:R1:W2:Y:S02]  /*fe00*/  SYNCS.PHASECHK.TRANS64.TRYWAIT P1, [R4+URZ], R3 ;  /* 0x00000003040075a7 */ /* 0x0022a4000802017f */
[----:B--2---:R-:W-:Y:S05]  /*fe10*/  @!P1 NANOSLEEP.SYNCS 0x989680 ;  /* 0x009896800000995d */ /* 0x004fea0003900000 */
[----:B------:R-:W2:Y:S02]  /*fe20*/  @!P1 SYNCS.PHASECHK.TRANS64 P1, [R4+URZ], R3 ;  /* 0x00000003040095a7 */ /* 0x000ea4000802007f */
[----:B--2---:R-:W-:Y:S05]  /*fe30*/  @!P1 BRA `(.L_x_26) ;  /* 0xfffffffc00f09947 */ /* 0x004fea000383ffff */
[----:B------:R-:W-:Y:S05]  /*fe40*/  BRA `(.L_x_25) ;  /* 0xffffff1c00707947 */ /* 0x000fea000383ffff */
.L_x_427:
[----:B------:R-:W-:Y:S01]  /*fe50*/  BSSY B1, `(.L_x_447) ;  /* 0x0000006000017945 */ /* 0x000fe20003800000 */
[----:B------:R-:W-:-:S07]  /*fe60*/  IMAD.MOV.U32 R15, RZ, RZ, -0x1 ;  /* 0xffffffffff0f7424 */ /* 0x000fce00078e00ff */
[----:B------:R-:W-:Y:S05]  /*fe70*/  WARPSYNC.COLLECTIVE R15, `(.L_x_448) ;  /* 0x000000000f0c7348 */ /* 0x000fea0003c00000 */
[----:B------:R-:W-:Y:S02]  /*fe80*/  ELECT P6, UR62, PT ;  /* 0x00000000003e782f */ /* 0x000fe400038c0000 */
[----:B------:R-:W-:Y:S01]  /*fe90*/  MOV R14, UR62 ;  /* 0x0000003e000e7c02 */ /* 0x000fe20008000f00 */
[----:B------:R-:W-:Y:S10]  /*fea0*/  ENDCOLLECTIVE ;  /* 0x000000000000791b */ /* 0x000ff40003800000 */
.L_x_448:
[----:B------:R-:W-:Y:S05]  /*feb0*/  BSYNC B1 ;  /* 0x0000000000017941 */ /* 0x000fea0003800000 */
.L_x_447:
[----:B------:R-:W-:Y:S05]  /*fec0*/  BRA `(.L_x_449) ;  /* 0xfffffff000007947 */ /* 0x000fea000383ffff */
.L_x_430:
[----:B-1----:R1:W2:Y:S02]  /*fed0*/  SYNCS.PHASECHK.TRANS64.TRYWAIT P0, [R15+URZ+0x28], R6 ;  /* 0x000028060f0075a7 */ /* 0x0022a4000800017f */
[----:B--2---:R-:W-:Y:S05]  /*fee0*/  @!P0 NANOSLEEP.SYNCS 0x989680 ;  /* 0x009896800000895d */ /* 0x004fea0003900000 */
[----:B------:R-:W2:Y:S02]  /*fef0*/  @!P0 SYNCS.PHASECHK.TRANS64 P0, [R15+URZ+0x28], R6 ;  /* 0x000028060f0085a7 */ /* 0x000ea4000800007f */
[----:B--2---:R-:W-:Y:S05]  /*ff00*/  @!P0 BRA `(.L_x_430) ;  /* 0xfffffffc00f08947 */ /* 0x004fea000383ffff */
[----:B------:R-:W-:Y:S05]  /*ff10*/  BRA `(.L_x_450) ;  /* 0xfffffff0003c7947 */ /* 0x000fea000383ffff */
.L_x_438:
[----:B------:R-:W-:Y:S01]  /*ff20*/  BSSY B0, `(.L_x_451) ;  /* 0x0000006000007945 */ /* 0x000fe20003800000 */
[----:B------:R-:W-:-:S07]  /*ff30*/  IMAD.MOV.U32 R15, RZ, RZ, -0x1 ;  /* 0xffffffffff0f7424 */ /* 0x000fce00078e00ff */
[----:B------:R-:W-:Y:S05]  /*ff40*/  WARPSYNC.COLLECTIVE R15, `(.L_x_452) ;  /* 0x000000000f0c7348 */ /* 0x000fea0003c00000 */
[----:B------:R-:W-:Y:S02]  /*ff50*/  ELECT P6, UR62, PT ;  /* 0x00000000003e782f */ /* 0x000fe400038c0000 */
[----:B------:R-:W-:Y:S01]  /*ff60*/  MOV R14, UR62 ;  /* 0x0000003e000e7c02 */ /* 0x000fe20008000f00 */
[----:B------:R-:W-:Y:S10]  /*ff70*/  ENDCOLLECTIVE ;  /* 0x000000000000791b */ /* 0x000ff40003800000 */
.L_x_452:
[----:B------:R-:W-:Y:S05]  /*ff80*/  BSYNC B0 ;  /* 0x0000000000007941 */ /* 0x000fea0003800000 */
.L_x_451:
[----:B------:R-:W-:Y:S05]  /*ff90*/  BRA `(.L_x_453) ;  /* 0xfffffff800a87947 */ /* 0x000fea000383ffff */
.L_x_442:
[----:B0-----:R0:W1:Y:S02]  /*ffa0*/  SYNCS.PHASECHK.TRANS64.TRYWAIT P0, [R7+URZ], R0 ;  /* 0x00000000070075a7 */ /* 0x001064000800017f */
[----:B-1----:R-:W-:Y:S05]  /*ffb0*/  @!P0 NANOSLEEP.SYNCS 0x989680 ;  /* 0x009896800000895d */ /* 0x002fea0003900000 */
[----:B------:R-:W1:Y:S02]  /*ffc0*/  @!P0 SYNCS.PHASECHK.TRANS64 P0, [R7+URZ], R0 ;  /* 0x00000000070085a7 */ /* 0x000e64000800007f */
[----:B-1----:R-:W-:Y:S05]  /*ffd0*/  @!P0 BRA `(.L_x_442) ;  /* 0xfffffffc00f08947 */ /* 0x002fea000383ffff */
[----:B------:R-:W-:Y:S05]  /*ffe0*/  BRA `(.L_x_454) ;  /* 0xfffffff800ec7947 */ /* 0x000fea000383ffff */
.L_x_443:
[----:B0-----:R0:W1:Y:S02]  /*fff0*/  SYNCS.PHASECHK.TRANS64.TRYWAIT P0, [R9+URZ], R4 ;  /* 0x00000004090075a7 */ /* 0x001064000800017f */
[----:B-1----:R-:W-:Y:S05]  /*10000*/  @!P0 NANOSLEEP.SYNCS 0x989680 ;  /* 0x009896800000895d */ /* 0x002fea0003900000 */
[----:B------:R-:W1:Y:S02]  /*10010*/  @!P0 SYNCS.PHASECHK.TRANS64 P0, [R9+URZ], R4 ;  /* 0x00000004090085a7 */ /* 0x000e64000800007f */
[----:B-1----:R-:W-:Y:S05]  /*10020*/  @!P0 BRA `(.L_x_443) ;  /* 0xfffffffc00f08947 */ /* 0x002fea000383ffff */
[----:B------:R-:W-:Y:S05]  /*10030*/  BRA `(.L_x_455) ;  /* 0xfffffff800fc7947 */ /* 0x000fea000383ffff */
.L_x_444:
[----:B0-----:R0:W1:Y:S02]  /*10040*/  SYNCS.PHASECHK.TRANS64.TRYWAIT P0, [R6+URZ], R5 ;  /* 0x00000005060075a7 */ /* 0x001064000800017f */
[----:B-1----:R-:W-:Y:S05]  /*10050*/  @!P0 NANOSLEEP.SYNCS 0x989680 ;  /* 0x009896800000895d */ /* 0x002fea0003900000 */
[----:B------:R-:W1:Y:S02]  /*10060*/  @!P0 SYNCS.PHASECHK.TRANS64 P0, [R6+URZ], R5 ;  /* 0x00000005060085a7 */ /* 0x000e64000800007f */
[----:B-1----:R-:W-:Y:S05]  /*10070*/  @!P0 BRA `(.L_x_444) ;  /* 0xfffffffc00f08947 */ /* 0x002fea000383ffff */
[----:B------:R-:W-:Y:S05]  /*10080*/  BRA `(.L_x_456) ;  /* 0xfffffffc000c7947 */ /* 0x000fea000383ffff */
.L_x_445:
[----:B-1----:R1:W2:Y:S02]  /*10090*/  SYNCS.PHASECHK.TRANS64.TRYWAIT P0, [R9+URZ], R4 ;  /* 0x00000004090075a7 */ /* 0x0022a4000800017f */
[----:B--2---:R-:W-:Y:S05]  /*100a0*/  @!P0 NANOSLEEP.SYNCS 0x989680 ;  /* 0x009896800000895d */ /* 0x004fea0003900000 */
[----:B------:R-:W2:Y:S02]  /*100b0*/  @!P0 SYNCS.PHASECHK.TRANS64 P0, [R9+URZ], R4 ;  /* 0x00000004090085a7 */ /* 0x000ea4000800007f */
[----:B--2---:R-:W-:Y:S05]  /*100c0*/  @!P0 BRA `(.L_x_445) ;  /* 0xfffffffc00f08947 */ /* 0x004fea000383ffff */
[----:B------:R-:W-:Y:S05]  /*100d0*/  BRA `(.L_x_457) ;  /* 0xfffffffc00147947 */ /* 0x000fea000383ffff */
.L_x_458:
[----:B------:R-:W-:-:S00]  /*100e0*/  BRA `(.L_x_458) ;  /* 0xfffffffc00fc7947 */ /* 0x000fc0000383ffff */
[----:B------:R-:W-:-:S00]  /*100f0*/  NOP ;  /* 0x0000000000007918 */ /* 0x000fc00000000000 */
        /* <DEDUP_REMOVED lines=8> */
.L_x_459:


//--------------------- .nv.global.init           --------------------------
	.section	.nv.global.init,"aw",@progbits
.nv.global.init:
	.type		$str$22,@object
	.size		$str$22,($str$23 - $str$22)
$str$22:
        /*0000*/ 	.byte	0x6b, 0x5f, 0x74, 0x69, 0x6c, 0x65, 0x5f, 0x63, 0x6f, 0x75, 0x6e, 0x74, 0x20, 0x3e, 0x3d, 0x20
        /*0010*/ 	.byte	0x31, 0x00
	.type		$str$23,@object
	.size		$str$23,(__unnamed_1 - $str$23)
$str$23:
        /*0012*/ 	.byte	0x2f, 0x74, 0x6d, 0x70, 0x2f, 0x63, 0x75, 0x74, 0x6c, 0x61, 0x73, 0x73, 0x5f, 0x73, 0x77, 0x65
        /*0022*/ 	.byte	0x65, 0x70, 0x5f, 0x73, 0x72, 0x63, 0x2f, 0x69, 0x6e, 0x63, 0x6c, 0x75, 0x64, 0x65, 0x2f, 0x63
        /*0032*/ 	.byte	0x75, 0x74, 0x6c, 0x61, 0x73, 0x73, 0x2f, 0x67, 0x65, 0x6d, 0x6d, 0x2f, 0x63, 0x6f, 0x6c, 0x6c
        /*0042*/ 	.byte	0x65, 0x63, 0x74, 0x69, 0x76, 0x65, 0x2f, 0x73, 0x6d, 0x39, 0x30, 0x5f, 0x6d, 0x6d, 0x61, 0x5f
        /*0052*/ 	.byte	0x74, 0x6d, 0x61, 0x5f, 0x67, 0x6d, 0x6d, 0x61, 0x5f, 0x73, 0x73, 0x5f, 0x77, 0x61, 0x72, 0x70
        /*0062*/ 	.byte	0x73, 0x70, 0x65, 0x63, 0x69, 0x61, 0x6c, 0x69, 0x7a, 0x65, 0x64, 0x2e, 0x68, 0x70, 0x70, 0x00
	.type		__unnamed_1,@object
	.size		__unnamed_1,(.L_0 - __unnamed_1)
__unnamed_1:
        /*0072*/ 	.byte	0x76, 0x6f, 0x69, 0x64, 0x20, 0x63, 0x75, 0x74, 0x6c, 0x61, 0x73, 0x73, 0x3a, 0x3a, 0x67, 0x65
        /* <DEDUP_REMOVED lines=172> */
        /*0b42*/ 	.byte	0x64, 0x65, 0x6e, 0x74, 0x69, 0x74, 0x79, 0x5d, 0x00
.L_0:


//--------------------- .nv.shared._ZN7cutlass13device_kernelINS_4gemm6kernel13GemmUniversalIN4cute5tupleIJiiiiEEENS1_10collective13CollectiveMmaINS1_34MainloopSm90TmaGmmaWarpSpecializedILi5ENS5_IJNS4_1CILi2EEENSA_ILi1EEESC_EEENS1_35KernelTmaWarpSpecializedCooperativeEEENS5_IJNSA_ILi512EEENSA_ILi96EEENSA_ILi64EEEEEEaNS5_IJlSC_lEEEaSK_NS4_8TiledMMAINS4_8MMA_AtomIJNS4_4SM904GMMA26MMA_64x96x32_S32S8S8_SS_TNEEEENS4_6LayoutISD_NS5_IJSC_NSA_ILi0EEESS_EEEEENS5_IJNS4_10UnderscoreESV_SV_EEEEENS4_13SM90_TMA_LOADENS4_14ComposedLayoutINS4_7SwizzleILi2ELi4ELi3EEENS4_18smem_ptr_flag_bitsILi8EEENSR_INS5_IJNSA_ILi8EEESI_EEENS5_IJSI_SC_EEEEEEEvNS4_8identityENS4_23SM90_TMA_LOAD_MULTICASTES18_vS19_EENS_8epilogue10collective6detail29Sm90TmaWarpSpecializedAdapterINS1D_15DefaultEpilogueIaSK_SK_NS1C_6thread17LinearCombinationIaLi1EiiLNS1H_9ScaleType4KindE0ELNS_15FloatRoundStyleE2EaEENS1_15EpilogueDefaultEEEEEvvEEEEvNT_6ParamsE --------------------------
	.section	.nv.shared._ZN7cutlass13device_kernelINS_4gemm6kernel13GemmUniversalIN4cute5tupleIJiiiiEEENS1_10collective13CollectiveMmaINS1_34MainloopSm90TmaGmmaWarpSpecializedILi5ENS5_IJNS4_1CILi2EEENSA_ILi1EEESC_EEENS1_35KernelTmaWarpSpecializedCooperativeEEENS5_IJNSA_ILi512EEENSA_ILi96EEENSA_ILi64EEEEEEaNS5_IJlSC_lEEEaSK_NS4_8TiledMMAINS4_8MMA_AtomIJNS4_4SM904GMMA26MMA_64x96x32_S32S8S8_SS_TNEEEENS4_6LayoutISD_NS5_IJSC_NSA_ILi0EEESS_EEEEENS5_IJNS4_10UnderscoreESV_SV_EEEEENS4_13SM90_TMA_LOADENS4_14ComposedLayoutINS4_7SwizzleILi2ELi4ELi3EEENS4_18smem_ptr_flag_bitsILi8EEENSR_INS5_IJNSA_ILi8EEESI_EEENS5_IJSI_SC_EEEEEEEvNS4_8identityENS4_23SM90_TMA_LOAD_MULTICASTES18_vS19_EENS_8epilogue10collective6detail29Sm90TmaWarpSpecializedAdapterINS1D_15DefaultEpilogueIaSK_SK_NS1C_6thread17LinearCombinationIaLi1EiiLNS1H_9ScaleType4KindE0ELNS_15FloatRoundStyleE2EaEENS1_15EpilogueDefaultEEEEEvvEEEEvNT_6ParamsE,"aw",@nobits
	.sectionflags	@""
	.align	16
	.zero		1024


//--------------------- .nv.shared.reserved.0     --------------------------
	.section	.nv.shared.reserved.0,"aw",@nobits
	.weak		__nv_reservedSMEM_offset_0_alias
	.size		__nv_reservedSMEM_offset_0_alias, 0, 0
	.other		__nv_reservedSMEM_offset_0_alias,@"STO_CUDA_RESERVED_SHARED STV_DEFAULT"
__nv_reservedSMEM_offset_0_alias:
	.zero		0


//--------------------- .nv.global                --------------------------
	.section	.nv.global,"aw",@nobits
.nv.global:
	.type		_ZN39_INTERNAL_4df7ff9f_4_k_cu_dd8f155c_59214cute1_E,@object
	.size		_ZN39_INTERNAL_4df7ff9f_4_k_cu_dd8f155c_59214cute1_E,(_ZN39_INTERNAL_4df7ff9f_4_k_cu_dd8f155c_59214cuda3std3__45__cpo6cbeginE - _ZN39_INTERNAL_4df7ff9f_4_k_cu_dd8f155c_59214cute1_E)
_ZN39_INTERNAL_4df7ff9f_4_k_cu_dd8f155c_59214cute1_E:
	.zero		1
	.type		_ZN39_INTERNAL_4df7ff9f_4_k_cu_dd8f155c_59214cuda3std3__45__cpo6cbeginE,@object
	.size		_ZN39_INTERNAL_4df7ff9f_4_k_cu_dd8f155c_59214cuda3std3__45__cpo6cbeginE,(_ZN39_INTERNAL_4df7ff9f_4_k_cu_dd8f155c_59214cuda3std3__48in_placeE - _ZN39_INTERNAL_4df7ff9f_4_k_cu_dd8f155c_59214cuda3std3__45__cpo6cbeginE)
_ZN39_INTERNAL_4df7ff9f_4_k_cu_dd8f155c_59214cuda3std3__45__cpo6cbeginE:
	.zero		1
	.type		_ZN39_INTERNAL_4df7ff9f_4_k_cu_dd8f155c_59214cuda3std3__48in_placeE,@object
	.size		_ZN39_INTERNAL_4df7ff9f_4_k_cu_dd8f155c_59214cuda3std3__48in_placeE,(_ZN39_INTERNAL_4df7ff9f_4_k_cu_dd8f155c_59214cuda3std6ranges3__45__cpo9iter_moveE - _ZN39_INTERNAL_4df7ff9f_4_k_cu_dd8f155c_59214cuda3std3__48in_placeE)
_ZN39_INTERNAL_4df7ff9f_4_k_cu_dd8f155c_59214cuda3std3__48in_placeE:
	.zero		1
	.type		_ZN39_INTERNAL_4df7ff9f_4_k_cu_dd8f155c_59214cuda3std6ranges3__45__cpo9iter_moveE,@object
	.size		_ZN39_INTERNAL_4df7ff9f_4_k_cu_dd8f155c_59214cuda3std6ranges3__45__cpo9iter_moveE,(_ZN39_INTERNAL_4df7ff9f_4_k_cu_dd8f155c_59214cuda3std3__45__cpo5beginE - _ZN39_INTERNAL_4df7ff9f_4_k_cu_dd8f155c_59214cuda3std6ranges3__45__cpo9iter_moveE)
_ZN39_INTERNAL_4df7ff9f_4_k_cu_dd8f155c_59214cuda3std6ranges3__45__cpo9iter_moveE:
	.zero		1
	.type		_ZN39_INTERNAL_4df7ff9f_4_k_cu_dd8f155c_59214cuda3std3__45__cpo5beginE,@object
	.size		_ZN39_INTERNAL_4df7ff9f_4_k_cu_dd8f155c_59214cuda3std3__45__cpo5beginE,(_ZN39_INTERNAL_4df7ff9f_4_k_cu_dd8f155c_59214cuda3std3__441_GLOBAL__N__4df7ff9f_4_k_cu_dd8f155c_59216ignoreE - _ZN39_INTERNAL_4df7ff9f_4_k_cu_dd8f155c_59214cuda3std3__45__cpo5beginE)
_ZN39_INTERNAL_4df7ff9f_4_k_cu_dd8f155c_59214cuda3std3__45__cpo5beginE:
	.zero		1
	.type		_ZN39_INTERNAL_4df7ff9f_4_k_cu_dd8f155c_59214cuda3std3__441_GLOBAL__N__4df7ff9f_4_k_cu_dd8f155c_59216ignoreE,@object
	.size		_ZN39_INTERNAL_4df7ff9f_4_k_cu_dd8f155c_59214cuda3std3__441_GLOBAL__N__4df7ff9f_4_k_cu_dd8f155c_59216ignoreE,(_ZN39_INTERNAL_4df7ff9f_4_k_cu_dd8f155c_59214cute7productE - _ZN39_INTERNAL_4df7ff9f_4_k_cu_dd8f155c_59214cuda3std3__441_GLOBAL__N__4df7ff9f_4_k_cu_dd8f155c_59216ignoreE)
_ZN39_INTERNAL_4df7ff9f_4_k_cu_dd8f155c_59214cuda3std3__441_GLOBAL__N__4df7ff9f_4_k_cu_dd8f155c_59216ignoreE:
	.zero		1
	.type		_ZN39_INTERNAL_4df7ff9f_4_k_cu_dd8f155c_59214cute7productE,@object
	.size		_ZN39_INTERNAL_4df7ff9f_4_k_cu_dd8f155c_59214cute7productE,(_ZN39_INTERNAL_4df7ff9f_4_k_cu_dd8f155c_59214cuda3std3__45__cpo3endE - _ZN39_INTERNAL_4df7ff9f_4_k_cu_dd8f155c_59214cute7productE)
_ZN39_INTERNAL_4df7ff9f_4_k_cu_dd8f155c_59214cute7productE:
	.zero		1
	.type		_ZN39_INTERNAL_4df7ff9f_4_k_cu_dd8f155c_59214cuda3std3__45__cpo3endE,@object
	.size		_ZN39_INTERNAL_4df7ff9f_4_k_cu_dd8f155c_59214cuda3std3__45__cpo3endE,(_ZN39_INTERNAL_4df7ff9f_4_k_cu_dd8f155c_59214cuda3std3__419piecewise_constructE - _ZN39_INTERNAL_4df7ff9f_4_k_cu_dd8f155c_59214cuda3std3__45__cpo3endE)
_ZN39_INTERNAL_4df7ff9f_4_k_cu_dd8f155c_59214cuda3std3__45__cpo3endE:
	.zero		1
	.type		_ZN39_INTERNAL_4df7ff9f_4_k_cu_dd8f155c_59214cuda3std3__419piecewise_constructE,@object
	.size		_ZN39_INTERNAL_4df7ff9f_4_k_cu_dd8f155c_59214cuda3std3__419piecewise_constructE,(_ZN39_INTERNAL_4df7ff9f_4_k_cu_dd8f155c_59214cuda3std3__45__cpo4cendE - _ZN39_INTERNAL_4df7ff9f_4_k_cu_dd8f155c_59214cuda3std3__419piecewise_constructE)
_ZN39_INTERNAL_4df7ff9f_4_k_cu_dd8f155c_59214cuda3std3__419piecewise_constructE:
	.zero		1
	.type		_ZN39_INTERNAL_4df7ff9f_4_k_cu_dd8f155c_59214cuda3std3__45__cpo4cendE,@object
	.size		_ZN39_INTERNAL_4df7ff9f_4_k_cu_dd8f155c_59214cuda3std3__45__cpo4cendE,(_ZN39_INTERNAL_4df7ff9f_4_k_cu_dd8f155c_59214cuda3std6ranges3__45__cpo4swapE - _ZN39_INTERNAL_4df7ff9f_4_k_cu_dd8f155c_59214cuda3std3__45__cpo4cendE)
_ZN39_INTERNAL_4df7ff9f_4_k_cu_dd8f155c_59214cuda3std3__45__cpo4cendE:
	.zero		1
	.type		_ZN39_INTERNAL_4df7ff9f_4_k_cu_dd8f155c_59214cuda3std6ranges3__45__cpo4swapE,@object
	.size		_ZN39_INTERNAL_4df7ff9f_4_k_cu_dd8f155c_59214cuda3std6ranges3__45__cpo4swapE,(.L_8 - _ZN39_INTERNAL_4df7ff9f_4_k_cu_dd8f155c_59214cuda3std6ranges3__45__cpo4swapE)
_ZN39_INTERNAL_4df7ff9f_4_k_cu_dd8f155c_59214cuda3std6ranges3__45__cpo4swapE:
	.zero		1
.L_8:


//--------------------- .nv.constant0._ZN7cutlass13device_kernelINS_4gemm6kernel13GemmUniversalIN4cute5tupleIJiiiiEEENS1_10collective13CollectiveMmaINS1_34MainloopSm90TmaGmmaWarpSpecializedILi5ENS5_IJNS4_1CILi2EEENSA_ILi1EEESC_EEENS1_35KernelTmaWarpSpecializedCooperativeEEENS5_IJNSA_ILi512EEENSA_ILi96EEENSA_ILi64EEEEEEaNS5_IJlSC_lEEEaSK_NS4_8TiledMMAINS4_8MMA_AtomIJNS4_4SM904GMMA26MMA_64x96x32_S32S8S8_SS_TNEEEENS4_6LayoutISD_NS5_IJSC_NSA_ILi0EEESS_EEEEENS5_IJNS4_10UnderscoreESV_SV_EEEEENS4_13SM90_TMA_LOADENS4_14ComposedLayoutINS4_7SwizzleILi2ELi4ELi3EEENS4_18smem_ptr_flag_bitsILi8EEENSR_INS5_IJNSA_ILi8EEESI_EEENS5_IJSI_SC_EEEEEEEvNS4_8identityENS4_23SM90_TMA_LOAD_MULTICASTES18_vS19_EENS_8epilogue10collective6detail29Sm90TmaWarpSpecializedAdapterINS1D_15DefaultEpilogueIaSK_SK_NS1C_6thread17LinearCombinationIaLi1EiiLNS1H_9ScaleType4KindE0ELNS_15FloatRoundStyleE2EaEENS1_15EpilogueDefaultEEEEEvvEEEEvNT_6ParamsE --------------------------
	.section	.nv.constant0._ZN7cutlass13device_kernelINS_4gemm6kernel13GemmUniversalIN4cute5tupleIJiiiiEEENS1_10collective13CollectiveMmaINS1_34MainloopSm90TmaGmmaWarpSpecializedILi5ENS5_IJNS4_1CILi2EEENSA_ILi1EEESC_EEENS1_35KernelTmaWarpSpecializedCooperativeEEENS5_IJNSA_ILi512EEENSA_ILi96EEENSA_ILi64EEEEEEaNS5_IJlSC_lEEEaSK_NS4_8TiledMMAINS4_8MMA_AtomIJNS4_4SM904GMMA26MMA_64x96x32_S32S8S8_SS_TNEEEENS4_6LayoutISD_NS5_IJSC_NSA_ILi0EEESS_EEEEENS5_IJNS4_10UnderscoreESV_SV_EEEEENS4_13SM90_TMA_LOADENS4_14ComposedLayoutINS4_7SwizzleILi2ELi4ELi3EEENS4_18smem_ptr_flag_bitsILi8EEENSR_INS5_IJNSA_ILi8EEESI_EEENS5_IJSI_SC_EEEEEEEvNS4_8identityENS4_23SM90_TMA_LOAD_MULTICASTES18_vS19_EENS_8epilogue10collective6detail29Sm90TmaWarpSpecializedAdapterINS1D_15DefaultEpilogueIaSK_SK_NS1C_6thread17LinearCombinationIaLi1EiiLNS1H_9ScaleType4KindE0ELNS_15FloatRoundStyleE2EaEENS1_15EpilogueDefaultEEEEEvvEEEEvNT_6ParamsE,"a",@progbits
	.sectionflags	@""
	.align	4
.nv.constant0._ZN7cutlass13device_kernelINS_4gemm6kernel13GemmUniversalIN4cute5tupleIJiiiiEEENS1_10collective13CollectiveMmaINS1_34MainloopSm90TmaGmmaWarpSpecializedILi5ENS5_IJNS4_1CILi2EEENSA_ILi1EEESC_EEENS1_35KernelTmaWarpSpecializedCooperativeEEENS5_IJNSA_ILi512EEENSA_ILi96EEENSA_ILi64EEEEEEaNS5_IJlSC_lEEEaSK_NS4_8TiledMMAINS4_8MMA_AtomIJNS4_4SM904GMMA26MMA_64x96x32_S32S8S8_SS_TNEEEENS4_6LayoutISD_NS5_IJSC_NSA_ILi0EEESS_EEEEENS5_IJNS4_10UnderscoreESV_SV_EEEEENS4_13SM90_TMA_LOADENS4_14ComposedLayoutINS4_7SwizzleILi2ELi4ELi3EEENS4_18smem_ptr_flag_bitsILi8EEENSR_INS5_IJNSA_ILi8EEESI_EEENS5_IJSI_SC_EEEEEEEvNS4_8identityENS4_23SM90_TMA_LOAD_MULTICASTES18_vS19_EENS_8epilogue10collective6detail29Sm90TmaWarpSpecializedAdapterINS1D_15DefaultEpilogueIaSK_SK_NS1C_6thread17LinearCombinationIaLi1EiiLNS1H_9ScaleType4KindE0ELNS_15FloatRoundStyleE2EaEENS1_15EpilogueDefaultEEEEEvvEEEEvNT_6ParamsE:
	.zero		1664


//--------------------- SYMBOLS --------------------------

	.type		.nv.reservedSmem.offset0,@object
	.size		.nv.reservedSmem.offset0,0x4
	.type		__assertfail,@function
